//
// Generated by NVIDIA NVVM Compiler
//
// Compiler Build ID: CL-36424714
// Cuda compilation tools, release 13.0, V13.0.88
// Based on NVVM 20.0.0
//

.version 9.0
.target sm_100
.address_size 64

	// .globl	_Z15SumWithinBlocksiPKfPf
// _ZZ15SumWithinBlocksiPKfPfE5sdata has been demoted

.visible .entry _Z15SumWithinBlocksiPKfPf(
	.param .u32 _Z15SumWithinBlocksiPKfPf_param_0,
	.param .u64 .ptr .align 1 _Z15SumWithinBlocksiPKfPf_param_1,
	.param .u64 .ptr .align 1 _Z15SumWithinBlocksiPKfPf_param_2
)
{
	.reg .pred 	%p<32>;
	.reg .b32 	%r<48>;
	.reg .b32 	%f<50>;
	.reg .b64 	%rd<15>;
	// demoted variable
	.shared .align 4 .b8 _ZZ15SumWithinBlocksiPKfPfE5sdata[2048];
	ld.param.u32 	%r16, [_Z15SumWithinBlocksiPKfPf_param_0];
	ld.param.u64 	%rd3, [_Z15SumWithinBlocksiPKfPf_param_1];
	ld.param.u64 	%rd2, [_Z15SumWithinBlocksiPKfPf_param_2];
	cvta.to.global.u64 	%rd1, %rd3;
	mov.u32 	%r1, %ntid.x;
	mov.u32 	%r17, %nctaid.x;
	mul.lo.s32 	%r2, %r1, %r17;
	mov.u32 	%r3, %ctaid.x;
	mov.u32 	%r4, %tid.x;
	mad.lo.s32 	%r46, %r1, %r3, %r4;
	setp.ge.s32 	%p1, %r46, %r16;
	mov.f32 	%f49, 0f00000000;
	@%p1 bra 	$L__BB0_7;
	add.s32 	%r18, %r46, %r2;
	max.s32 	%r19, %r16, %r18;
	setp.lt.s32 	%p2, %r18, %r16;
	selp.u32 	%r20, 1, 0, %p2;
	add.s32 	%r21, %r18, %r20;
	sub.s32 	%r22, %r19, %r21;
	div.u32 	%r23, %r22, %r2;
	add.s32 	%r6, %r23, %r20;
	and.b32  	%r24, %r6, 3;
	setp.eq.s32 	%p3, %r24, 3;
	mov.f32 	%f49, 0f00000000;
	@%p3 bra 	$L__BB0_4;
	add.s32 	%r25, %r6, 1;
	and.b32  	%r26, %r25, 3;
	neg.s32 	%r44, %r26;
	mov.f32 	%f49, 0f00000000;
$L__BB0_3:
	.pragma "nounroll";
	mul.wide.s32 	%rd4, %r46, 4;
	add.s64 	%rd5, %rd1, %rd4;
	ld.global.f32 	%f12, [%rd5];
	add.f32 	%f49, %f49, %f12;
	add.s32 	%r46, %r46, %r2;
	add.s32 	%r44, %r44, 1;
	setp.ne.s32 	%p4, %r44, 0;
	@%p4 bra 	$L__BB0_3;
$L__BB0_4:
	setp.lt.u32 	%p5, %r6, 3;
	@%p5 bra 	$L__BB0_7;
	mul.wide.s32 	%rd8, %r2, 4;
	shl.b32 	%r27, %r2, 2;
$L__BB0_6:
	mul.wide.s32 	%rd6, %r46, 4;
	add.s64 	%rd7, %rd1, %rd6;
	ld.global.f32 	%f13, [%rd7];
	add.f32 	%f14, %f49, %f13;
	add.s64 	%rd9, %rd7, %rd8;
	ld.global.f32 	%f15, [%rd9];
	add.f32 	%f16, %f14, %f15;
	add.s64 	%rd10, %rd9, %rd8;
	ld.global.f32 	%f17, [%rd10];
	add.f32 	%f18, %f16, %f17;
	add.s64 	%rd11, %rd10, %rd8;
	ld.global.f32 	%f19, [%rd11];
	add.f32 	%f49, %f18, %f19;
	add.s32 	%r46, %r27, %r46;
	setp.lt.s32 	%p6, %r46, %r16;
	@%p6 bra 	$L__BB0_6;
$L__BB0_7:
	shl.b32 	%r29, %r4, 2;
	mov.u32 	%r30, _ZZ15SumWithinBlocksiPKfPfE5sdata;
	add.s32 	%r15, %r30, %r29;
	st.shared.f32 	[%r15], %f49;
	bar.sync 	0;
	setp.gt.u32 	%p7, %r4, 127;
	add.s32 	%r31, %r4, 128;
	setp.ge.u32 	%p8, %r31, %r1;
	or.pred  	%p9, %p7, %p8;
	@%p9 bra 	$L__BB0_9;
	ld.shared.f32 	%f20, [%r15+512];
	ld.shared.f32 	%f21, [%r15];
	add.f32 	%f22, %f20, %f21;
	st.shared.f32 	[%r15], %f22;
$L__BB0_9:
	bar.sync 	0;
	setp.gt.u32 	%p10, %r4, 63;
	add.s32 	%r33, %r4, 64;
	setp.ge.u32 	%p11, %r33, %r1;
	or.pred  	%p12, %p10, %p11;
	@%p12 bra 	$L__BB0_11;
	ld.shared.f32 	%f23, [%r15+256];
	ld.shared.f32 	%f24, [%r15];
	add.f32 	%f25, %f23, %f24;
	st.shared.f32 	[%r15], %f25;
$L__BB0_11:
	bar.sync 	0;
	setp.gt.u32 	%p13, %r4, 31;
	add.s32 	%r35, %r4, 32;
	setp.ge.u32 	%p14, %r35, %r1;
	or.pred  	%p15, %p13, %p14;
	@%p15 bra 	$L__BB0_13;
	ld.shared.f32 	%f26, [%r15+128];
	ld.shared.f32 	%f27, [%r15];
	add.f32 	%f28, %f26, %f27;
	st.shared.f32 	[%r15], %f28;
$L__BB0_13:
	bar.sync 	0;
	setp.gt.u32 	%p16, %r4, 15;
	add.s32 	%r37, %r4, 16;
	setp.ge.u32 	%p17, %r37, %r1;
	or.pred  	%p18, %p16, %p17;
	@%p18 bra 	$L__BB0_15;
	ld.shared.f32 	%f29, [%r15+64];
	ld.shared.f32 	%f30, [%r15];
	add.f32 	%f31, %f29, %f30;
	st.shared.f32 	[%r15], %f31;
$L__BB0_15:
	bar.sync 	0;
	setp.gt.u32 	%p19, %r4, 7;
	add.s32 	%r39, %r4, 8;
	setp.ge.u32 	%p20, %r39, %r1;
	or.pred  	%p21, %p19, %p20;
	@%p21 bra 	$L__BB0_17;
	ld.shared.f32 	%f32, [%r15+32];
	ld.shared.f32 	%f33, [%r15];
	add.f32 	%f34, %f32, %f33;
	st.shared.f32 	[%r15], %f34;
$L__BB0_17:
	bar.sync 	0;
	setp.gt.u32 	%p22, %r4, 3;
	add.s32 	%r41, %r4, 4;
	setp.ge.u32 	%p23, %r41, %r1;
	or.pred  	%p24, %p22, %p23;
	@%p24 bra 	$L__BB0_19;
	ld.shared.f32 	%f35, [%r15+16];
	ld.shared.f32 	%f36, [%r15];
	add.f32 	%f37, %f35, %f36;
	st.shared.f32 	[%r15], %f37;
$L__BB0_19:
	bar.sync 	0;
	setp.gt.u32 	%p25, %r4, 1;
	add.s32 	%r43, %r4, 2;
	setp.ge.u32 	%p26, %r43, %r1;
	or.pred  	%p27, %p25, %p26;
	@%p27 bra 	$L__BB0_21;
	ld.shared.f32 	%f38, [%r15+8];
	ld.shared.f32 	%f39, [%r15];
	add.f32 	%f40, %f38, %f39;
	st.shared.f32 	[%r15], %f40;
$L__BB0_21:
	bar.sync 	0;
	setp.ne.s32 	%p28, %r4, 0;
	setp.lt.u32 	%p29, %r1, 2;
	or.pred  	%p30, %p28, %p29;
	@%p30 bra 	$L__BB0_23;
	ld.shared.f32 	%f41, [%r15+4];
	ld.shared.f32 	%f42, [%r15];
	add.f32 	%f43, %f41, %f42;
	st.shared.f32 	[%r15], %f43;
$L__BB0_23:
	setp.ne.s32 	%p31, %r4, 0;
	bar.sync 	0;
	@%p31 bra 	$L__BB0_25;
	ld.shared.f32 	%f44, [_ZZ15SumWithinBlocksiPKfPfE5sdata];
	cvta.to.global.u64 	%rd12, %rd2;
	mul.wide.u32 	%rd13, %r3, 4;
	add.s64 	%rd14, %rd12, %rd13;
	st.global.f32 	[%rd14], %f44;
$L__BB0_25:
	ret;

}
	// .globl	_Z7initranjPj
.visible .entry _Z7initranjPj(
	.param .u32 _Z7initranjPj_param_0,
	.param .u64 .ptr .align 1 _Z7initranjPj_param_1
)
{
	.reg .b32 	%r<9>;
	.reg .b64 	%rd<5>;

	ld.param.u32 	%r1, [_Z7initranjPj_param_0];
	ld.param.u64 	%rd1, [_Z7initranjPj_param_1];
	cvta.to.global.u64 	%rd2, %rd1;
	mov.u32 	%r2, %ntid.x;
	mov.u32 	%r3, %ctaid.x;
	mov.u32 	%r4, %tid.x;
	mad.lo.s32 	%r5, %r2, %r3, %r4;
	xor.b32  	%r6, %r1, %r5;
	mul.wide.s32 	%rd3, %r5, 4;
	add.s64 	%rd4, %rd2, %rd3;
	mad.lo.s32 	%r7, %r6, 26757677, 1;
	and.b32  	%r8, %r7, 2147483647;
	st.global.u32 	[%rd4], %r8;
	ret;

}
	// .globl	_Z10zero_statsiPf
.visible .entry _Z10zero_statsiPf(
	.param .u32 _Z10zero_statsiPf_param_0,
	.param .u64 .ptr .align 1 _Z10zero_statsiPf_param_1
)
{
	.reg .b32 	%r<7>;
	.reg .b64 	%rd<9>;

	ld.param.u32 	%r1, [_Z10zero_statsiPf_param_0];
	ld.param.u64 	%rd1, [_Z10zero_statsiPf_param_1];
	cvta.to.global.u64 	%rd2, %rd1;
	mov.u32 	%r2, %ntid.x;
	mov.u32 	%r3, %ctaid.x;
	mov.u32 	%r4, %tid.x;
	mad.lo.s32 	%r5, %r2, %r3, %r4;
	mul.wide.s32 	%rd3, %r5, 4;
	add.s64 	%rd4, %rd2, %rd3;
	mov.b32 	%r6, 0;
	st.global.u32 	[%rd4], %r6;
	mul.wide.s32 	%rd5, %r1, 4;
	add.s64 	%rd6, %rd4, %rd5;
	st.global.u32 	[%rd6], %r6;
	add.s64 	%rd7, %rd6, %rd5;
	st.global.u32 	[%rd7], %r6;
	add.s64 	%rd8, %rd7, %rd5;
	st.global.u32 	[%rd8], %r6;
	ret;

}
	// .globl	_Z10initializePfS_S_S_S_S_S_Pj
.visible .entry _Z10initializePfS_S_S_S_S_S_Pj(
	.param .u64 .ptr .align 1 _Z10initializePfS_S_S_S_S_S_Pj_param_0,
	.param .u64 .ptr .align 1 _Z10initializePfS_S_S_S_S_S_Pj_param_1,
	.param .u64 .ptr .align 1 _Z10initializePfS_S_S_S_S_S_Pj_param_2,
	.param .u64 .ptr .align 1 _Z10initializePfS_S_S_S_S_S_Pj_param_3,
	.param .u64 .ptr .align 1 _Z10initializePfS_S_S_S_S_S_Pj_param_4,
	.param .u64 .ptr .align 1 _Z10initializePfS_S_S_S_S_S_Pj_param_5,
	.param .u64 .ptr .align 1 _Z10initializePfS_S_S_S_S_S_Pj_param_6,
	.param .u64 .ptr .align 1 _Z10initializePfS_S_S_S_S_S_Pj_param_7
)
{
	.reg .b32 	%r<20>;
	.reg .b32 	%f<50>;
	.reg .b64 	%rd<26>;

	ld.param.u64 	%rd1, [_Z10initializePfS_S_S_S_S_S_Pj_param_0];
	ld.param.u64 	%rd2, [_Z10initializePfS_S_S_S_S_S_Pj_param_1];
	ld.param.u64 	%rd3, [_Z10initializePfS_S_S_S_S_S_Pj_param_2];
	ld.param.u64 	%rd4, [_Z10initializePfS_S_S_S_S_S_Pj_param_3];
	ld.param.u64 	%rd5, [_Z10initializePfS_S_S_S_S_S_Pj_param_4];
	ld.param.u64 	%rd6, [_Z10initializePfS_S_S_S_S_S_Pj_param_5];
	ld.param.u64 	%rd7, [_Z10initializePfS_S_S_S_S_S_Pj_param_6];
	ld.param.u64 	%rd8, [_Z10initializePfS_S_S_S_S_S_Pj_param_7];
	cvta.to.global.u64 	%rd9, %rd7;
	cvta.to.global.u64 	%rd10, %rd6;
	cvta.to.global.u64 	%rd11, %rd5;
	cvta.to.global.u64 	%rd12, %rd4;
	cvta.to.global.u64 	%rd13, %rd3;
	cvta.to.global.u64 	%rd14, %rd2;
	cvta.to.global.u64 	%rd15, %rd1;
	cvta.to.global.u64 	%rd16, %rd8;
	mov.u32 	%r1, %ntid.x;
	mov.u32 	%r2, %ctaid.x;
	mov.u32 	%r3, %tid.x;
	mad.lo.s32 	%r4, %r1, %r2, %r3;
	mul.wide.s32 	%rd17, %r4, 4;
	add.s64 	%rd18, %rd16, %rd17;
	ld.global.u32 	%r5, [%rd18];
	mad.lo.s32 	%r6, %r5, 26757677, 1;
	and.b32  	%r7, %r6, 2147483647;
	cvt.rn.f32.u32 	%f1, %r7;
	fma.rn.f32 	%f2, %f1, 0f30000000, 0fBF000000;
	mul.f32 	%f3, %f2, 0f40800000;
	add.s64 	%rd19, %rd15, %rd17;
	st.global.f32 	[%rd19], %f3;
	mad.lo.s32 	%r8, %r5, -2064774167, 26757678;
	and.b32  	%r9, %r8, 2147483647;
	cvt.rn.f32.u32 	%f4, %r9;
	fma.rn.f32 	%f5, %f4, 0f30000000, 0fBF000000;
	mul.f32 	%f6, %f5, 0f40800000;
	add.s64 	%rd20, %rd14, %rd17;
	st.global.f32 	[%rd20], %f6;
	mad.lo.s32 	%r10, %r5, 681669109, -2038016489;
	and.b32  	%r11, %r10, 2147483647;
	cvt.rn.f32.u32 	%f7, %r11;
	fma.rn.f32 	%f8, %f7, 0f30000000, 0fBF000000;
	mul.f32 	%f9, %f8, 0f40800000;
	add.s64 	%rd21, %rd13, %rd17;
	st.global.f32 	[%rd21], %f9;
	mad.lo.s32 	%r12, %r5, 1841945105, -1356347380;
	and.b32  	%r13, %r12, 2147483647;
	cvt.rn.f32.u32 	%f10, %r13;
	fma.rn.f32 	%f11, %f10, 0f30000000, 0fBF000000;
	mul.f32 	%f12, %f11, 0f40800000;
	add.s64 	%rd22, %rd12, %rd17;
	st.global.f32 	[%rd22], %f12;
	mad.lo.s32 	%r14, %r5, 815546109, 485597725;
	and.b32  	%r15, %r14, 2147483647;
	cvt.rn.f32.u32 	%f13, %r15;
	fma.rn.f32 	%f14, %f13, 0f30000000, 0fBF000000;
	mul.f32 	%f15, %f14, 0f40800000;
	add.s64 	%rd23, %rd11, %rd17;
	st.global.f32 	[%rd23], %f15;
	mad.lo.s32 	%r16, %r5, 417608825, 1301143834;
	and.b32  	%r17, %r16, 2147483647;
	st.global.u32 	[%rd18], %r17;
	cvt.rn.f32.u32 	%f16, %r17;
	fma.rn.f32 	%f17, %f16, 0f30000000, 0fBF000000;
	mul.f32 	%f18, %f17, 0f40800000;
	add.s64 	%rd24, %rd10, %rd17;
	st.global.f32 	[%rd24], %f18;
	mul.f32 	%f19, %f6, %f6;
	fma.rn.f32 	%f20, %f3, %f3, %f19;
	fma.rn.f32 	%f21, %f9, %f9, %f20;
	sqrt.rn.f32 	%f22, %f21;
	mul.f32 	%f23, %f15, %f15;
	fma.rn.f32 	%f24, %f12, %f12, %f23;
	fma.rn.f32 	%f25, %f18, %f18, %f24;
	sqrt.rn.f32 	%f26, %f25;
	sub.f32 	%f27, %f3, %f12;
	sub.f32 	%f28, %f6, %f15;
	sub.f32 	%f29, %f9, %f18;
	mul.f32 	%f30, %f28, %f28;
	fma.rn.f32 	%f31, %f27, %f27, %f30;
	fma.rn.f32 	%f32, %f29, %f29, %f31;
	sqrt.rn.f32 	%f33, %f32;
	fma.rn.f32 	%f34, %f33, 0f3F000000, 0f3F800000;
	add.f32 	%f35, %f22, %f26;
	mul.f32 	%f36, %f35, 0fC0000000;
	fma.rn.f32 	%f37, %f36, 0f3BBB989D, 0f3F000000;
	cvt.sat.f32.f32 	%f38, %f37;
	mov.f32 	%f39, 0f4B400001;
	mov.f32 	%f40, 0f437C0000;
	fma.rm.f32 	%f41, %f38, %f40, %f39;
	add.f32 	%f42, %f41, 0fCB40007F;
	neg.f32 	%f43, %f42;
	fma.rn.f32 	%f44, %f36, 0f3FB8AA3B, %f43;
	fma.rn.f32 	%f45, %f36, 0f32A57060, %f44;
	mov.b32 	%r18, %f41;
	shl.b32 	%r19, %r18, 23;
	mov.b32 	%f46, %r19;
	ex2.approx.ftz.f32 	%f47, %f45;
	mul.f32 	%f48, %f47, %f46;
	mul.f32 	%f49, %f34, %f48;
	add.s64 	%rd25, %rd9, %rd17;
	st.global.f32 	[%rd25], %f49;
	ret;

}
	// .globl	_Z9propagateiiPfS_S_S_S_S_S_S_Pj
.visible .entry _Z9propagateiiPfS_S_S_S_S_S_S_Pj(
	.param .u32 _Z9propagateiiPfS_S_S_S_S_S_S_Pj_param_0,
	.param .u32 _Z9propagateiiPfS_S_S_S_S_S_S_Pj_param_1,
	.param .u64 .ptr .align 1 _Z9propagateiiPfS_S_S_S_S_S_S_Pj_param_2,
	.param .u64 .ptr .align 1 _Z9propagateiiPfS_S_S_S_S_S_S_Pj_param_3,
	.param .u64 .ptr .align 1 _Z9propagateiiPfS_S_S_S_S_S_S_Pj_param_4,
	.param .u64 .ptr .align 1 _Z9propagateiiPfS_S_S_S_S_S_S_Pj_param_5,
	.param .u64 .ptr .align 1 _Z9propagateiiPfS_S_S_S_S_S_S_Pj_param_6,
	.param .u64 .ptr .align 1 _Z9propagateiiPfS_S_S_S_S_S_S_Pj_param_7,
	.param .u64 .ptr .align 1 _Z9propagateiiPfS_S_S_S_S_S_S_Pj_param_8,
	.param .u64 .ptr .align 1 _Z9propagateiiPfS_S_S_S_S_S_S_Pj_param_9,
	.param .u64 .ptr .align 1 _Z9propagateiiPfS_S_S_S_S_S_S_Pj_param_10
)
{
	.reg .pred 	%p<4>;
	.reg .b32 	%r<38>;
	.reg .b32 	%f<127>;
	.reg .b64 	%rd<41>;

	ld.param.u32 	%r9, [_Z9propagateiiPfS_S_S_S_S_S_S_Pj_param_1];
	ld.param.u64 	%rd13, [_Z9propagateiiPfS_S_S_S_S_S_S_Pj_param_2];
	ld.param.u64 	%rd14, [_Z9propagateiiPfS_S_S_S_S_S_S_Pj_param_3];
	ld.param.u64 	%rd15, [_Z9propagateiiPfS_S_S_S_S_S_S_Pj_param_4];
	ld.param.u64 	%rd16, [_Z9propagateiiPfS_S_S_S_S_S_S_Pj_param_5];
	ld.param.u64 	%rd10, [_Z9propagateiiPfS_S_S_S_S_S_S_Pj_param_6];
	ld.param.u64 	%rd17, [_Z9propagateiiPfS_S_S_S_S_S_S_Pj_param_7];
	ld.param.u64 	%rd18, [_Z9propagateiiPfS_S_S_S_S_S_S_Pj_param_8];
	cvta.to.global.u64 	%rd19, %rd18;
	cvta.to.global.u64 	%rd20, %rd17;
	cvta.to.global.u64 	%rd21, %rd10;
	cvta.to.global.u64 	%rd22, %rd16;
	cvta.to.global.u64 	%rd23, %rd15;
	cvta.to.global.u64 	%rd24, %rd14;
	cvta.to.global.u64 	%rd25, %rd13;
	mov.u32 	%r10, %ntid.x;
	mov.u32 	%r11, %ctaid.x;
	mov.u32 	%r12, %tid.x;
	mad.lo.s32 	%r1, %r10, %r11, %r12;
	mul.wide.s32 	%rd26, %r1, 4;
	add.s64 	%rd1, %rd25, %rd26;
	ld.global.f32 	%f113, [%rd1];
	add.s64 	%rd2, %rd24, %rd26;
	ld.global.f32 	%f114, [%rd2];
	add.s64 	%rd3, %rd23, %rd26;
	ld.global.f32 	%f115, [%rd3];
	add.s64 	%rd4, %rd22, %rd26;
	ld.global.f32 	%f116, [%rd4];
	add.s64 	%rd27, %rd21, %rd26;
	ld.global.f32 	%f117, [%rd27];
	add.s64 	%rd5, %rd20, %rd26;
	ld.global.f32 	%f118, [%rd5];
	add.s64 	%rd6, %rd19, %rd26;
	ld.global.f32 	%f119, [%rd6];
	setp.lt.s32 	%p1, %r9, 1;
	@%p1 bra 	$L__BB4_6;
	ld.param.u64 	%rd40, [_Z9propagateiiPfS_S_S_S_S_S_S_Pj_param_10];
	ld.param.u64 	%rd39, [_Z9propagateiiPfS_S_S_S_S_S_S_Pj_param_9];
	ld.param.u32 	%r35, [_Z9propagateiiPfS_S_S_S_S_S_S_Pj_param_1];
	ld.param.u32 	%r33, [_Z9propagateiiPfS_S_S_S_S_S_S_Pj_param_0];
	cvta.to.global.u64 	%rd28, %rd40;
	cvta.to.global.u64 	%rd29, %rd39;
	add.s64 	%rd7, %rd28, %rd26;
	mad.lo.s32 	%r13, %r33, 3, %r1;
	mul.wide.s32 	%rd31, %r13, 4;
	add.s64 	%rd8, %rd29, %rd31;
	add.s64 	%rd9, %rd29, %rd26;
	ld.global.u32 	%r37, [%rd7];
	neg.s32 	%r36, %r35;
$L__BB4_2:
	mad.lo.s32 	%r14, %r37, 26757677, 1;
	and.b32  	%r15, %r14, 2147483647;
	cvt.rn.f32.u32 	%f36, %r15;
	fma.rn.f32 	%f37, %f36, 0f30000000, 0fBF000000;
	fma.rn.f32 	%f15, %f37, 0f40000000, %f113;
	mad.lo.s32 	%r16, %r37, -2064774167, 26757678;
	and.b32  	%r17, %r16, 2147483647;
	cvt.rn.f32.u32 	%f38, %r17;
	fma.rn.f32 	%f39, %f38, 0f30000000, 0fBF000000;
	fma.rn.f32 	%f16, %f39, 0f40000000, %f114;
	mad.lo.s32 	%r18, %r37, 681669109, -2038016489;
	and.b32  	%r19, %r18, 2147483647;
	cvt.rn.f32.u32 	%f40, %r19;
	fma.rn.f32 	%f41, %f40, 0f30000000, 0fBF000000;
	fma.rn.f32 	%f17, %f41, 0f40000000, %f115;
	mad.lo.s32 	%r20, %r37, 1841945105, -1356347380;
	and.b32  	%r21, %r20, 2147483647;
	cvt.rn.f32.u32 	%f42, %r21;
	fma.rn.f32 	%f43, %f42, 0f30000000, 0fBF000000;
	fma.rn.f32 	%f18, %f43, 0f40000000, %f116;
	mad.lo.s32 	%r22, %r37, 815546109, 485597725;
	and.b32  	%r23, %r22, 2147483647;
	cvt.rn.f32.u32 	%f44, %r23;
	fma.rn.f32 	%f45, %f44, 0f30000000, 0fBF000000;
	fma.rn.f32 	%f19, %f45, 0f40000000, %f117;
	mad.lo.s32 	%r24, %r37, 417608825, 1301143834;
	and.b32  	%r25, %r24, 2147483647;
	cvt.rn.f32.u32 	%f46, %r25;
	fma.rn.f32 	%f47, %f46, 0f30000000, 0fBF000000;
	fma.rn.f32 	%f20, %f47, 0f40000000, %f118;
	mul.f32 	%f48, %f16, %f16;
	fma.rn.f32 	%f49, %f15, %f15, %f48;
	fma.rn.f32 	%f50, %f17, %f17, %f49;
	sqrt.rn.f32 	%f51, %f50;
	mul.f32 	%f52, %f19, %f19;
	fma.rn.f32 	%f53, %f18, %f18, %f52;
	fma.rn.f32 	%f54, %f20, %f20, %f53;
	sqrt.rn.f32 	%f55, %f54;
	sub.f32 	%f56, %f15, %f18;
	sub.f32 	%f57, %f16, %f19;
	sub.f32 	%f58, %f17, %f20;
	mul.f32 	%f59, %f57, %f57;
	fma.rn.f32 	%f60, %f56, %f56, %f59;
	fma.rn.f32 	%f61, %f58, %f58, %f60;
	sqrt.rn.f32 	%f62, %f61;
	fma.rn.f32 	%f63, %f62, 0f3F000000, 0f3F800000;
	add.f32 	%f64, %f51, %f55;
	mul.f32 	%f65, %f64, 0fC0000000;
	fma.rn.f32 	%f66, %f65, 0f3BBB989D, 0f3F000000;
	cvt.sat.f32.f32 	%f67, %f66;
	mov.f32 	%f68, 0f4B400001;
	mov.f32 	%f69, 0f437C0000;
	fma.rm.f32 	%f70, %f67, %f69, %f68;
	add.f32 	%f71, %f70, 0fCB40007F;
	neg.f32 	%f72, %f71;
	fma.rn.f32 	%f73, %f65, 0f3FB8AA3B, %f72;
	fma.rn.f32 	%f74, %f65, 0f32A57060, %f73;
	mov.b32 	%r26, %f70;
	shl.b32 	%r27, %r26, 23;
	mov.b32 	%f75, %r27;
	ex2.approx.ftz.f32 	%f76, %f74;
	mul.f32 	%f77, %f76, %f75;
	mul.f32 	%f21, %f63, %f77;
	mul.f32 	%f78, %f21, %f21;
	mul.f32 	%f79, %f119, %f119;
	mad.lo.s32 	%r28, %r37, -132107451, 1718752659;
	and.b32  	%r37, %r28, 2147483647;
	cvt.rn.f32.u32 	%f80, %r37;
	mul.f32 	%f81, %f80, 0f30000000;
	mul.f32 	%f82, %f79, %f81;
	setp.leu.f32 	%p2, %f78, %f82;
	@%p2 bra 	$L__BB4_4;
	ld.global.f32 	%f83, [%rd8];
	add.f32 	%f84, %f83, 0f3F800000;
	st.global.f32 	[%rd8], %f84;
	mov.f32 	%f113, %f15;
	mov.f32 	%f114, %f16;
	mov.f32 	%f115, %f17;
	mov.f32 	%f116, %f18;
	mov.f32 	%f117, %f19;
	mov.f32 	%f118, %f20;
	mov.f32 	%f119, %f21;
$L__BB4_4:
	ld.param.u32 	%r34, [_Z9propagateiiPfS_S_S_S_S_S_S_Pj_param_0];
	mul.f32 	%f85, %f114, %f114;
	fma.rn.f32 	%f86, %f113, %f113, %f85;
	fma.rn.f32 	%f87, %f115, %f115, %f86;
	sqrt.rn.f32 	%f88, %f87;
	mul.f32 	%f89, %f117, %f117;
	fma.rn.f32 	%f90, %f116, %f116, %f89;
	fma.rn.f32 	%f91, %f118, %f118, %f90;
	sqrt.rn.f32 	%f92, %f91;
	sub.f32 	%f93, %f113, %f116;
	sub.f32 	%f94, %f114, %f117;
	sub.f32 	%f95, %f115, %f118;
	mul.f32 	%f96, %f94, %f94;
	fma.rn.f32 	%f97, %f93, %f93, %f96;
	fma.rn.f32 	%f98, %f95, %f95, %f97;
	sqrt.rn.f32 	%f99, %f98;
	ld.global.f32 	%f100, [%rd9];
	add.f32 	%f101, %f88, %f100;
	st.global.f32 	[%rd9], %f101;
	mul.wide.s32 	%rd32, %r34, 4;
	add.s64 	%rd33, %rd9, %rd32;
	ld.global.f32 	%f102, [%rd33];
	add.f32 	%f103, %f92, %f102;
	st.global.f32 	[%rd33], %f103;
	add.s64 	%rd34, %rd33, %rd32;
	ld.global.f32 	%f104, [%rd34];
	add.f32 	%f105, %f99, %f104;
	st.global.f32 	[%rd34], %f105;
	add.s32 	%r36, %r36, 1;
	setp.ne.s32 	%p3, %r36, 0;
	@%p3 bra 	$L__BB4_2;
	st.global.u32 	[%rd7], %r37;
$L__BB4_6:
	ld.param.u64 	%rd38, [_Z9propagateiiPfS_S_S_S_S_S_S_Pj_param_6];
	st.global.f32 	[%rd1], %f113;
	st.global.f32 	[%rd2], %f114;
	st.global.f32 	[%rd3], %f115;
	st.global.f32 	[%rd4], %f116;
	cvta.to.global.u64 	%rd35, %rd38;
	mov.u32 	%r29, %ntid.x;
	mov.u32 	%r30, %ctaid.x;
	mov.u32 	%r31, %tid.x;
	mad.lo.s32 	%r32, %r29, %r30, %r31;
	mul.wide.s32 	%rd36, %r32, 4;
	add.s64 	%rd37, %rd35, %rd36;
	st.global.f32 	[%rd37], %f117;
	st.global.f32 	[%rd5], %f118;
	st.global.f32 	[%rd6], %f119;
	ret;

}


// ===== COMPILED SASS (sm_100) =====

	.target	sm_100

	.elftype	@"ET_EXEC"


//--------------------- .note.nv.tkinfo           --------------------------
	.section	.note.nv.tkinfo,"",@"SHT_NOTE"
	.sectionflags	@"SHF_NOTE_NV_TKINFO"
	.tkinfo
        /*0018*/ 	.word	0x00000002
        /*0030*/ 	.string	""
        /*0030*/ 	.string	"ptxas"
        /*0030*/ 	.string	"Cuda compilation tools, release 13.0, V13.0.88"
        /*0030*/ 	.string	"Build cuda_13.0.r13.0/compiler.36424714_0"
        /*0030*/ 	.string	"-arch sm_100 -m 64 "



//--------------------- .note.nv.cuinfo           --------------------------
	.section	.note.nv.cuinfo,"",@"SHT_NOTE"
	.sectionflags	@"SHF_NOTE_NV_CUINFO"
        /*0018*/ 	.short	0x0002
        /*001a*/ 	.short	0x0064
        /*001c*/ 	.short	0x0082
	.zero		2


//--------------------- .nv.info                  --------------------------
	.section	.nv.info,"",@"SHT_CUDA_INFO"
	.align	4


	//----- nvinfo : EIATTR_REGCOUNT
	.align		4
        /*0000*/ 	.byte	0x04, 0x2f
        /*0002*/ 	.short	(.L_1 - .L_0)
	.align		4
.L_0:
        /*0004*/ 	.word	index@(_Z15SumWithinBlocksiPKfPf)
        /*0008*/ 	.word	0x00000012


	//----- nvinfo : EIATTR_FRAME_SIZE
	.align		4
.L_1:
        /*000c*/ 	.byte	0x04, 0x11
        /*000e*/ 	.short	(.L_3 - .L_2)
	.align		4
.L_2:
        /*0010*/ 	.word	index@(_Z15SumWithinBlocksiPKfPf)
        /*0014*/ 	.word	0x00000000


	//----- nvinfo : EIATTR_REGCOUNT
	.align		4
.L_3:
        /*0018*/ 	.byte	0x04, 0x2f
        /*001a*/ 	.short	(.L_5 - .L_4)
	.align		4
.L_4:
        /*001c*/ 	.word	index@(_Z7initranjPj)
        /*0020*/ 	.word	0x0000000a


	//----- nvinfo : EIATTR_FRAME_SIZE
	.align		4
.L_5:
        /*0024*/ 	.byte	0x04, 0x11
        /*0026*/ 	.short	(.L_7 - .L_6)
	.align		4
.L_6:
        /*0028*/ 	.word	index@(_Z7initranjPj)
        /*002c*/ 	.word	0x00000000


	//----- nvinfo : EIATTR_REGCOUNT
	.align		4
.L_7:
        /*0030*/ 	.byte	0x04, 0x2f
        /*0032*/ 	.short	(.L_9 - .L_8)
	.align		4
.L_8:
        /*0034*/ 	.word	index@(_Z10zero_statsiPf)
        /*0038*/ 	.word	0x0000000c


	//----- nvinfo : EIATTR_FRAME_SIZE
	.align		4
.L_9:
        /*003c*/ 	.byte	0x04, 0x11
        /*003e*/ 	.short	(.L_11 - .L_10)
	.align		4
.L_10:
        /*0040*/ 	.word	index@(_Z10zero_statsiPf)
        /*0044*/ 	.word	0x00000000


	//----- nvinfo : EIATTR_REGCOUNT
	.align		4
.L_11:
        /*0048*/ 	.byte	0x04, 0x2f
        /*004a*/ 	.short	(.L_13 - .L_12)
	.align		4
.L_12:
        /*004c*/ 	.word	index@(_Z10initializePfS_S_S_S_S_S_Pj)
        /*0050*/ 	.word	0x00000020


	//----- nvinfo : EIATTR_FRAME_SIZE
	.align		4
.L_13:
        /*0054*/ 	.byte	0x04, 0x11
        /*0056*/ 	.short	(.L_15 - .L_14)
	.align		4
.L_14:
        /*0058*/ 	.word	index@($__internal_1_$__cuda_sm20_sqrt_rn_f32_slowpath)
        /*005c*/ 	.word	0x00000000


	//----- nvinfo : EIATTR_FRAME_SIZE
	.align		4
.L_15:
        /*0060*/ 	.byte	0x04, 0x11
        /*0062*/ 	.short	(.L_17 - .L_16)
	.align		4
.L_16:
        /*0064*/ 	.word	index@(_Z10initializePfS_S_S_S_S_S_Pj)
        /*0068*/ 	.word	0x00000000


	//----- nvinfo : EIATTR_REGCOUNT
	.align		4
.L_17:
        /*006c*/ 	.byte	0x04, 0x2f
        /*006e*/ 	.short	(.L_19 - .L_18)
	.align		4
.L_18:
        /*0070*/ 	.word	index@(_Z9propagateiiPfS_S_S_S_S_S_S_Pj)
        /*0074*/ 	.word	0x0000002c


	//----- nvinfo : EIATTR_FRAME_SIZE
	.align		4
.L_19:
        /*0078*/ 	.byte	0x04, 0x11
        /*007a*/ 	.short	(.L_21 - .L_20)
	.align		4
.L_20:
        /*007c*/ 	.word	index@($__internal_0_$__cuda_sm20_sqrt_rn_f32_slowpath)
        /*0080*/ 	.word	0x00000000


	//----- nvinfo : EIATTR_FRAME_SIZE
	.align		4
.L_21:
        /*0084*/ 	.byte	0x04, 0x11
        /*0086*/ 	.short	(.L_23 - .L_22)
	.align		4
.L_22:
        /*0088*/ 	.word	index@(_Z9propagateiiPfS_S_S_S_S_S_S_Pj)
        /*008c*/ 	.word	0x00000000


	//----- nvinfo : EIATTR_MIN_STACK_SIZE
	.align		4
.L_23:
        /*0090*/ 	.byte	0x04, 0x12
        /*0092*/ 	.short	(.L_25 - .L_24)
	.align		4
.L_24:
        /*0094*/ 	.word	index@(_Z9propagateiiPfS_S_S_S_S_S_S_Pj)
        /*0098*/ 	.word	0x00000000


	//----- nvinfo : EIATTR_MIN_STACK_SIZE
	.align		4
.L_25:
        /*009c*/ 	.byte	0x04, 0x12
        /*009e*/ 	.short	(.L_27 - .L_26)
	.align		4
.L_26:
        /*00a0*/ 	.word	index@(_Z10initializePfS_S_S_S_S_S_Pj)
        /*00a4*/ 	.word	0x00000000


	//----- nvinfo : EIATTR_MIN_STACK_SIZE
	.align		4
.L_27:
        /*00a8*/ 	.byte	0x04, 0x12
        /*00aa*/ 	.short	(.L_29 - .L_28)
	.align		4
.L_28:
        /*00ac*/ 	.word	index@(_Z10zero_statsiPf)
        /*00b0*/ 	.word	0x00000000


	//----- nvinfo : EIATTR_MIN_STACK_SIZE
	.align		4
.L_29:
        /*00b4*/ 	.byte	0x04, 0x12
        /*00b6*/ 	.short	(.L_31 - .L_30)
	.align		4
.L_30:
        /*00b8*/ 	.word	index@(_Z7initranjPj)
        /*00bc*/ 	.word	0x00000000


	//----- nvinfo : EIATTR_MIN_STACK_SIZE
	.align		4
.L_31:
        /*00c0*/ 	.byte	0x04, 0x12
        /*00c2*/ 	.short	(.L_33 - .L_32)
	.align		4
.L_32:
        /*00c4*/ 	.word	index@(_Z15SumWithinBlocksiPKfPf)
        /*00c8*/ 	.word	0x00000000
.L_33:


//--------------------- .nv.compat                --------------------------
	.section	.nv.compat,"",@"SHT_CUDA_COMPAT_INFO"
	.align	4
        /*0000*/ 	.byte	0x02, 0x09, 0x00, 0x00, 0x02, 0x02, 0x01, 0x00, 0x02, 0x05, 0x05, 0x00, 0x03, 0x07, 0x01, 0x01
        /*0010*/ 	.byte	0x02, 0x03, 0x00, 0x00, 0x02, 0x06, 0x01, 0x00, 0x04, 0x0b, 0x08, 0x00, 0x01, 0x00, 0x00, 0x00
        /*0020*/ 	.byte	0x00, 0x00, 0x00, 0x00


//--------------------- .nv.info._Z9propagateiiPfS_S_S_S_S_S_S_Pj --------------------------
	.section	.nv.info._Z9propagateiiPfS_S_S_S_S_S_S_Pj,"",@"SHT_CUDA_INFO"
	.sectionflags	@""
	.align	4


	//----- nvinfo : EIATTR_CUDA_API_VERSION
	.align		4
        /*0000*/ 	.byte	0x04, 0x37
        /*0002*/ 	.short	(.L_35 - .L_34)
.L_34:
        /*0004*/ 	.word	0x00000082


	//----- nvinfo : EIATTR_KPARAM_INFO
	.align		4
.L_35:
        /*0008*/ 	.byte	0x04, 0x17
        /*000a*/ 	.short	(.L_37 - .L_36)
.L_36:
        /*000c*/ 	.word	0x00000000
        /*0010*/ 	.short	0x000a
        /*0012*/ 	.short	0x0048
        /*0014*/ 	.byte	0x00, 0xf5, 0x21, 0x00


	//----- nvinfo : EIATTR_KPARAM_INFO
	.align		4
.L_37:
        /*0018*/ 	.byte	0x04, 0x17
        /*001a*/ 	.short	(.L_39 - .L_38)
.L_38:
        /*001c*/ 	.word	0x00000000
        /*0020*/ 	.short	0x0009
        /*0022*/ 	.short	0x0040
        /*0024*/ 	.byte	0x00, 0xf5, 0x21, 0x00


	//----- nvinfo : EIATTR_KPARAM_INFO
	.align		4
.L_39:
        /*0028*/ 	.byte	0x04, 0x17
        /*002a*/ 	.short	(.L_41 - .L_40)
.L_40:
        /*002c*/ 	.word	0x00000000
        /*0030*/ 	.short	0x0008
        /*0032*/ 	.short	0x0038
        /*0034*/ 	.byte	0x00, 0xf5, 0x21, 0x00


	//----- nvinfo : EIATTR_KPARAM_INFO
	.align		4
.L_41:
        /*0038*/ 	.byte	0x04, 0x17
        /*003a*/ 	.short	(.L_43 - .L_42)
.L_42:
        /*003c*/ 	.word	0x00000000
        /*0040*/ 	.short	0x0007
        /*0042*/ 	.short	0x0030
        /*0044*/ 	.byte	0x00, 0xf5, 0x21, 0x00


	//----- nvinfo : EIATTR_KPARAM_INFO
	.align		4
.L_43:
        /*0048*/ 	.byte	0x04, 0x17
        /*004a*/ 	.short	(.L_45 - .L_44)
.L_44:
        /*004c*/ 	.word	0x00000000
        /*0050*/ 	.short	0x0006
        /*0052*/ 	.short	0x0028
        /*0054*/ 	.byte	0x00, 0xf5, 0x21, 0x00


	//----- nvinfo : EIATTR_KPARAM_INFO
	.align		4
.L_45:
        /*0058*/ 	.byte	0x04, 0x17
        /*005a*/ 	.short	(.L_47 - .L_46)
.L_46:
        /*005c*/ 	.word	0x00000000
        /*0060*/ 	.short	0x0005
        /*0062*/ 	.short	0x0020
        /*0064*/ 	.byte	0x00, 0xf5, 0x21, 0x00


	//----- nvinfo : EIATTR_KPARAM_INFO
	.align		4
.L_47:
        /*0068*/ 	.byte	0x04, 0x17
        /*006a*/ 	.short	(.L_49 - .L_48)
.L_48:
        /*006c*/ 	.word	0x00000000
        /*0070*/ 	.short	0x0004
        /*0072*/ 	.short	0x0018
        /*0074*/ 	.byte	0x00, 0xf5, 0x21, 0x00


	//----- nvinfo : EIATTR_KPARAM_INFO
	.align		4
.L_49:
        /*0078*/ 	.byte	0x04, 0x17
        /*007a*/ 	.short	(.L_51 - .L_50)
.L_50:
        /*007c*/ 	.word	0x00000000
        /*0080*/ 	.short	0x0003
        /*0082*/ 	.short	0x0010
        /*0084*/ 	.byte	0x00, 0xf5, 0x21, 0x00


	//----- nvinfo : EIATTR_KPARAM_INFO
	.align		4
.L_51:
        /*0088*/ 	.byte	0x04, 0x17
        /*008a*/ 	.short	(.L_53 - .L_52)
.L_52:
        /*008c*/ 	.word	0x00000000
        /*0090*/ 	.short	0x0002
        /*0092*/ 	.short	0x0008
        /*0094*/ 	.byte	0x00, 0xf5, 0x21, 0x00


	//----- nvinfo : EIATTR_KPARAM_INFO
	.align		4
.L_53:
        /*0098*/ 	.byte	0x04, 0x17
        /*009a*/ 	.short	(.L_55 - .L_54)
.L_54:
        /*009c*/ 	.word	0x00000000
        /*00a0*/ 	.short	0x0001
        /*00a2*/ 	.short	0x0004
        /*00a4*/ 	.byte	0x00, 0xf0, 0x11, 0x00


	//----- nvinfo : EIATTR_KPARAM_INFO
	.align		4
.L_55:
        /*00a8*/ 	.byte	0x04, 0x17
        /*00aa*/ 	.short	(.L_57 - .L_56)
.L_56:
        /*00ac*/ 	.word	0x00000000
        /*00b0*/ 	.short	0x0000
        /*00b2*/ 	.short	0x0000
        /*00b4*/ 	.byte	0x00, 0xf0, 0x11, 0x00


	//----- nvinfo : EIATTR_SPARSE_MMA_MASK
	.align		4
.L_57:
        /*00b8*/ 	.byte	0x03, 0x50
        /*00ba*/ 	.short	0x0000


	//----- nvinfo : EIATTR_MAXREG_COUNT
	.align		4
        /*00bc*/ 	.byte	0x03, 0x1b
        /*00be*/ 	.short	0x00ff


	//----- nvinfo : EIATTR_MERCURY_ISA_VERSION
	.align		4
        /*00c0*/ 	.byte	0x03, 0x5f
        /*00c2*/ 	.short	0x0101


	//----- nvinfo : EIATTR_VRC_CTA_INIT_COUNT
	.align		4
        /*00c4*/ 	.byte	0x02, 0x4a
	.zero		1
	.zero		1


	//----- nvinfo : EIATTR_EXIT_INSTR_OFFSETS
	.align		4
        /*00c8*/ 	.byte	0x04, 0x1c
        /*00ca*/ 	.short	(.L_59 - .L_58)


	//   ....[0]....
.L_58:
        /*00cc*/ 	.word	0x00000fb0


	//----- nvinfo : EIATTR_CRS_STACK_SIZE
	.align		4
.L_59:
        /*00d0*/ 	.byte	0x04, 0x1e
        /*00d2*/ 	.short	(.L_61 - .L_60)
.L_60:
        /*00d4*/ 	.word	0x00000000


	//----- nvinfo : EIATTR_CBANK_PARAM_SIZE
	.align		4
.L_61:
        /*00d8*/ 	.byte	0x03, 0x19
        /*00da*/ 	.short	0x0050


	//----- nvinfo : EIATTR_PARAM_CBANK
	.align		4
        /*00dc*/ 	.byte	0x04, 0x0a
        /*00de*/ 	.short	(.L_63 - .L_62)
	.align		4
.L_62:
        /*00e0*/ 	.word	index@(.nv.constant0._Z9propagateiiPfS_S_S_S_S_S_S_Pj)
        /*00e4*/ 	.short	0x0380
        /*00e6*/ 	.short	0x0050


	//----- nvinfo : EIATTR_SW_WAR
	.align		4
.L_63:
        /*00e8*/ 	.byte	0x04, 0x36
        /*00ea*/ 	.short	(.L_65 - .L_64)
.L_64:
        /*00ec*/ 	.word	0x00000008
.L_65:


//--------------------- .nv.info._Z10initializePfS_S_S_S_S_S_Pj --------------------------
	.section	.nv.info._Z10initializePfS_S_S_S_S_S_Pj,"",@"SHT_CUDA_INFO"
	.sectionflags	@""
	.align	4


	//----- nvinfo : EIATTR_CUDA_API_VERSION
	.align		4
        /*0000*/ 	.byte	0x04, 0x37
        /*0002*/ 	.short	(.L_67 - .L_66)
.L_66:
        /*0004*/ 	.word	0x00000082


	//----- nvinfo : EIATTR_KPARAM_INFO
	.align		4
.L_67:
        /*0008*/ 	.byte	0x04, 0x17
        /*000a*/ 	.short	(.L_69 - .L_68)
.L_68:
        /*000c*/ 	.word	0x00000000
        /*0010*/ 	.short	0x0007
        /*0012*/ 	.short	0x0038
        /*0014*/ 	.byte	0x00, 0xf5, 0x21, 0x00


	//----- nvinfo : EIATTR_KPARAM_INFO
	.align		4
.L_69:
        /*0018*/ 	.byte	0x04, 0x17
        /*001a*/ 	.short	(.L_71 - .L_70)
.L_70:
        /*001c*/ 	.word	0x00000000
        /*0020*/ 	.short	0x0006
        /*0022*/ 	.short	0x0030
        /*0024*/ 	.byte	0x00, 0xf5, 0x21, 0x00


	//----- nvinfo : EIATTR_KPARAM_INFO
	.align		4
.L_71:
        /*0028*/ 	.byte	0x04, 0x17
        /*002a*/ 	.short	(.L_73 - .L_72)
.L_72:
        /*002c*/ 	.word	0x00000000
        /*0030*/ 	.short	0x0005
        /*0032*/ 	.short	0x0028
        /*0034*/ 	.byte	0x00, 0xf5, 0x21, 0x00


	//----- nvinfo : EIATTR_KPARAM_INFO
	.align		4
.L_73:
        /*0038*/ 	.byte	0x04, 0x17
        /*003a*/ 	.short	(.L_75 - .L_74)
.L_74:
        /*003c*/ 	.word	0x00000000
        /*0040*/ 	.short	0x0004
        /*0042*/ 	.short	0x0020
        /*0044*/ 	.byte	0x00, 0xf5, 0x21, 0x00


	//----- nvinfo : EIATTR_KPARAM_INFO
	.align		4
.L_75:
        /*0048*/ 	.byte	0x04, 0x17
        /*004a*/ 	.short	(.L_77 - .L_76)
.L_76:
        /*004c*/ 	.word	0x00000000
        /*0050*/ 	.short	0x0003
        /*0052*/ 	.short	0x0018
        /*0054*/ 	.byte	0x00, 0xf5, 0x21, 0x00


	//----- nvinfo : EIATTR_KPARAM_INFO
	.align		4
.L_77:
        /*0058*/ 	.byte	0x04, 0x17
        /*005a*/ 	.short	(.L_79 - .L_78)
.L_78:
        /*005c*/ 	.word	0x00000000
        /*0060*/ 	.short	0x0002
        /*0062*/ 	.short	0x0010
        /*0064*/ 	.byte	0x00, 0xf5, 0x21, 0x00


	//----- nvinfo : EIATTR_KPARAM_INFO
	.align		4
.L_79:
        /*0068*/ 	.byte	0x04, 0x17
        /*006a*/ 	.short	(.L_81 - .L_80)
.L_80:
        /*006c*/ 	.word	0x00000000
        /*0070*/ 	.short	0x0001
        /*0072*/ 	.short	0x0008
        /*0074*/ 	.byte	0x00, 0xf5, 0x21, 0x00


	//----- nvinfo : EIATTR_KPARAM_INFO
	.align		4
.L_81:
        /*0078*/ 	.byte	0x04, 0x17
        /*007a*/ 	.short	(.L_83 - .L_82)
.L_82:
        /*007c*/ 	.word	0x00000000
        /*0080*/ 	.short	0x0000
        /*0082*/ 	.short	0x0000
        /*0084*/ 	.byte	0x00, 0xf5, 0x21, 0x00


	//----- nvinfo : EIATTR_SPARSE_MMA_MASK
	.align		4
.L_83:
        /*0088*/ 	.byte	0x03, 0x50
        /*008a*/ 	.short	0x0000


	//----- nvinfo : EIATTR_MAXREG_COUNT
	.align		4
        /*008c*/ 	.byte	0x03, 0x1b
        /*008e*/ 	.short	0x00ff


	//----- nvinfo : EIATTR_MERCURY_ISA_VERSION
	.align		4
        /*0090*/ 	.byte	0x03, 0x5f
        /*0092*/ 	.short	0x0101


	//----- nvinfo : EIATTR_VRC_CTA_INIT_COUNT
	.align		4
        /*0094*/ 	.byte	0x02, 0x4a
	.zero		1
	.zero		1


	//----- nvinfo : EIATTR_EXIT_INSTR_OFFSETS
	.align		4
        /*0098*/ 	.byte	0x04, 0x1c
        /*009a*/ 	.short	(.L_85 - .L_84)


	//   ....[0]....
.L_84:
        /*009c*/ 	.word	0x00000870


	//----- nvinfo : EIATTR_CRS_STACK_SIZE
	.align		4
.L_85:
        /*00a0*/ 	.byte	0x04, 0x1e
        /*00a2*/ 	.short	(.L_87 - .L_86)
.L_86:
        /*00a4*/ 	.word	0x00000000


	//----- nvinfo : EIATTR_CBANK_PARAM_SIZE
	.align		4
.L_87:
        /*00a8*/ 	.byte	0x03, 0x19
        /*00aa*/ 	.short	0x0040


	//----- nvinfo : EIATTR_PARAM_CBANK
	.align		4
        /*00ac*/ 	.byte	0x04, 0x0a
        /*00ae*/ 	.short	(.L_89 - .L_88)
	.align		4
.L_88:
        /*00b0*/ 	.word	index@(.nv.constant0._Z10initializePfS_S_S_S_S_S_Pj)
        /*00b4*/ 	.short	0x0380
        /*00b6*/ 	.short	0x0040


	//----- nvinfo : EIATTR_SW_WAR
	.align		4
.L_89:
        /*00b8*/ 	.byte	0x04, 0x36
        /*00ba*/ 	.short	(.L_91 - .L_90)
.L_90:
        /*00bc*/ 	.word	0x00000008
.L_91:


//--------------------- .nv.info._Z10zero_statsiPf --------------------------
	.section	.nv.info._Z10zero_statsiPf,"",@"SHT_CUDA_INFO"
	.sectionflags	@""
	.align	4


	//----- nvinfo : EIATTR_CUDA_API_VERSION
	.align		4
        /*0000*/ 	.byte	0x04, 0x37
        /*0002*/ 	.short	(.L_93 - .L_92)
.L_92:
        /*0004*/ 	.word	0x00000082


	//----- nvinfo : EIATTR_KPARAM_INFO
	.align		4
.L_93:
        /*0008*/ 	.byte	0x04, 0x17
        /*000a*/ 	.short	(.L_95 - .L_94)
.L_94:
        /*000c*/ 	.word	0x00000000
        /*0010*/ 	.short	0x0001
        /*0012*/ 	.short	0x0008
        /*0014*/ 	.byte	0x00, 0xf5, 0x21, 0x00


	//----- nvinfo : EIATTR_KPARAM_INFO
	.align		4
.L_95:
        /*0018*/ 	.byte	0x04, 0x17
        /*001a*/ 	.short	(.L_97 - .L_96)
.L_96:
        /*001c*/ 	.word	0x00000000
        /*0020*/ 	.short	0x0000
        /*0022*/ 	.short	0x0000
        /*0024*/ 	.byte	0x00, 0xf0, 0x11, 0x00


	//----- nvinfo : EIATTR_SPARSE_MMA_MASK
	.align		4
.L_97:
        /*0028*/ 	.byte	0x03, 0x50
        /*002a*/ 	.short	0x0000


	//----- nvinfo : EIATTR_MAXREG_COUNT
	.align		4
        /*002c*/ 	.byte	0x03, 0x1b
        /*002e*/ 	.short	0x00ff


	//----- nvinfo : EIATTR_MERCURY_ISA_VERSION
	.align		4
        /*0030*/ 	.byte	0x03, 0x5f
        /*0032*/ 	.short	0x0101


	//----- nvinfo : EIATTR_VRC_CTA_INIT_COUNT
	.align		4
        /*0034*/ 	.byte	0x02, 0x4a
	.zero		1
	.zero		1


	//----- nvinfo : EIATTR_EXIT_INSTR_OFFSETS
	.align		4
        /*0038*/ 	.byte	0x04, 0x1c
        /*003a*/ 	.short	(.L_99 - .L_98)


	//   ....[0]....
.L_98:
        /*003c*/ 	.word	0x00000100


	//----- nvinfo : EIATTR_CBANK_PARAM_SIZE
	.align		4
.L_99:
        /*0040*/ 	.byte	0x03, 0x19
        /*0042*/ 	.short	0x0010


	//----- nvinfo : EIATTR_PARAM_CBANK
	.align		4
        /*0044*/ 	.byte	0x04, 0x0a
        /*0046*/ 	.short	(.L_101 - .L_100)
	.align		4
.L_100:
        /*0048*/ 	.word	index@(.nv.constant0._Z10zero_statsiPf)
        /*004c*/ 	.short	0x0380
        /*004e*/ 	.short	0x0010


	//----- nvinfo : EIATTR_SW_WAR
	.align		4
.L_101:
        /*0050*/ 	.byte	0x04, 0x36
        /*0052*/ 	.short	(.L_103 - .L_102)
.L_102:
        /*0054*/ 	.word	0x00000008
.L_103:


//--------------------- .nv.info._Z7initranjPj    --------------------------
	.section	.nv.info._Z7initranjPj,"",@"SHT_CUDA_INFO"
	.sectionflags	@""
	.align	4


	//----- nvinfo : EIATTR_CUDA_API_VERSION
	.align		4
        /*0000*/ 	.byte	0x04, 0x37
        /*0002*/ 	.short	(.L_105 - .L_104)
.L_104:
        /*0004*/ 	.word	0x00000082


	//----- nvinfo : EIATTR_KPARAM_INFO
	.align		4
.L_105:
        /*0008*/ 	.byte	0x04, 0x17
        /*000a*/ 	.short	(.L_107 - .L_106)
.L_106:
        /*000c*/ 	.word	0x00000000
        /*0010*/ 	.short	0x0001
        /*0012*/ 	.short	0x0008
        /*0014*/ 	.byte	0x00, 0xf5, 0x21, 0x00


	//----- nvinfo : EIATTR_KPARAM_INFO
	.align		4
.L_107:
        /*0018*/ 	.byte	0x04, 0x17
        /*001a*/ 	.short	(.L_109 - .L_108)
.L_108:
        /*001c*/ 	.word	0x00000000
        /*0020*/ 	.short	0x0000
        /*0022*/ 	.short	0x0000
        /*0024*/ 	.byte	0x00, 0xf0, 0x11, 0x00


	//----- nvinfo : EIATTR_SPARSE_MMA_MASK
	.align		4
.L_109:
        /*0028*/ 	.byte	0x03, 0x50
        /*002a*/ 	.short	0x0000


	//----- nvinfo : EIATTR_MAXREG_COUNT
	.align		4
        /*002c*/ 	.byte	0x03, 0x1b
        /*002e*/ 	.short	0x00ff


	//----- nvinfo : EIATTR_MERCURY_ISA_VERSION
	.align		4
        /*0030*/ 	.byte	0x03, 0x5f
        /*0032*/ 	.short	0x0101


	//----- nvinfo : EIATTR_VRC_CTA_INIT_COUNT
	.align		4
        /*0034*/ 	.byte	0x02, 0x4a
	.zero		1
	.zero		1


	//----- nvinfo : EIATTR_EXIT_INSTR_OFFSETS
	.align		4
        /*0038*/ 	.byte	0x04, 0x1c
        /*003a*/ 	.short	(.L_111 - .L_110)


	//   ....[0]....
.L_110:
        /*003c*/ 	.word	0x000000e0


	//----- nvinfo : EIATTR_CBANK_PARAM_SIZE
	.align		4
.L_111:
        /*0040*/ 	.byte	0x03, 0x19
        /*0042*/ 	.short	0x0010


	//----- nvinfo : EIATTR_PARAM_CBANK
	.align		4
        /*0044*/ 	.byte	0x04, 0x0a
        /*0046*/ 	.short	(.L_113 - .L_112)
	.align		4
.L_112:
        /*0048*/ 	.word	index@(.nv.constant0._Z7initranjPj)
        /*004c*/ 	.short	0x0380
        /*004e*/ 	.short	0x0010


	//----- nvinfo : EIATTR_SW_WAR
	.align		4
.L_113:
        /*0050*/ 	.byte	0x04, 0x36
        /*0052*/ 	.short	(.L_115 - .L_114)
.L_114:
        /*0054*/ 	.word	0x00000008
.L_115:


//--------------------- .nv.info._Z15SumWithinBlocksiPKfPf --------------------------
	.section	.nv.info._Z15SumWithinBlocksiPKfPf,"",@"SHT_CUDA_INFO"
	.sectionflags	@""
	.align	4


	//----- nvinfo : EIATTR_CUDA_API_VERSION
	.align		4
        /*0000*/ 	.byte	0x04, 0x37
        /*0002*/ 	.short	(.L_117 - .L_116)
.L_116:
        /*0004*/ 	.word	0x00000082


	//----- nvinfo : EIATTR_KPARAM_INFO
	.align		4
.L_117:
        /*0008*/ 	.byte	0x04, 0x17
        /*000a*/ 	.short	(.L_119 - .L_118)
.L_118:
        /*000c*/ 	.word	0x00000000
        /*0010*/ 	.short	0x0002
        /*0012*/ 	.short	0x0010
        /*0014*/ 	.byte	0x00, 0xf5, 0x21, 0x00


	//----- nvinfo : EIATTR_KPARAM_INFO
	.align		4
.L_119:
        /*0018*/ 	.byte	0x04, 0x17
        /*001a*/ 	.short	(.L_121 - .L_120)
.L_120:
        /*001c*/ 	.word	0x00000000
        /*0020*/ 	.short	0x0001
        /*0022*/ 	.short	0x0008
        /*0024*/ 	.byte	0x00, 0xf5, 0x21, 0x00


	//----- nvinfo : EIATTR_KPARAM_INFO
	.align		4
.L_121:
        /*0028*/ 	.byte	0x04, 0x17
        /*002a*/ 	.short	(.L_123 - .L_122)
.L_122:
        /*002c*/ 	.word	0x00000000
        /*0030*/ 	.short	0x0000
        /*0032*/ 	.short	0x0000
        /*0034*/ 	.byte	0x00, 0xf0, 0x11, 0x00


	//----- nvinfo : EIATTR_SPARSE_MMA_MASK
	.align		4
.L_123:
        /*0038*/ 	.byte	0x03, 0x50
        /*003a*/ 	.short	0x0000


	//----- nvinfo : EIATTR_MAXREG_COUNT
	.align		4
        /*003c*/ 	.byte	0x03, 0x1b
        /*003e*/ 	.short	0x00ff


	//----- nvinfo : EIATTR_NUM_BARRIERS
	.align		4
        /*0040*/ 	.byte	0x02, 0x4c
        /*0042*/ 	.byte	0x01
	.zero		1


	//----- nvinfo : EIATTR_MERCURY_ISA_VERSION
	.align		4
        /*0044*/ 	.byte	0x03, 0x5f
        /*0046*/ 	.short	0x0101


	//----- nvinfo : EIATTR_VRC_CTA_INIT_COUNT
	.align		4
        /*0048*/ 	.byte	0x02, 0x4a
	.zero		1
	.zero		1


	//----- nvinfo : EIATTR_EXIT_INSTR_OFFSETS
	.align		4
        /*004c*/ 	.byte	0x04, 0x1c
        /*004e*/ 	.short	(.L_125 - .L_124)


	//   ....[0]....
.L_124:
        /*0050*/ 	.word	0x00000900


	//   ....[1]....
        /*0054*/ 	.word	0x00000950


	//----- nvinfo : EIATTR_CRS_STACK_SIZE
	.align		4
.L_125:
        /*0058*/ 	.byte	0x04, 0x1e
        /*005a*/ 	.short	(.L_127 - .L_126)
.L_126:
        /*005c*/ 	.word	0x00000000


	//----- nvinfo : EIATTR_CBANK_PARAM_SIZE
	.align		4
.L_127:
        /*0060*/ 	.byte	0x03, 0x19
        /*0062*/ 	.short	0x0018


	//----- nvinfo : EIATTR_PARAM_CBANK
	.align		4
        /*0064*/ 	.byte	0x04, 0x0a
        /*0066*/ 	.short	(.L_129 - .L_128)
	.align		4
.L_128:
        /*0068*/ 	.word	index@(.nv.constant0._Z15SumWithinBlocksiPKfPf)
        /*006c*/ 	.short	0x0380
        /*006e*/ 	.short	0x0018


	//----- nvinfo : EIATTR_SW_WAR
	.align		4
.L_129:
        /*0070*/ 	.byte	0x04, 0x36
        /*0072*/ 	.short	(.L_131 - .L_130)
.L_130:
        /*0074*/ 	.word	0x00000008
.L_131:


//--------------------- .nv.callgraph             --------------------------
	.section	.nv.callgraph,"",@"SHT_CUDA_CALLGRAPH"
	.align	4
	.sectionentsize	8
	.align		4
        /*0000*/ 	.word	0x00000000
	.align		4
        /*0004*/ 	.word	0xffffffff
	.align		4
        /*0008*/ 	.word	0x00000000
	.align		4
        /*000c*/ 	.word	0xfffffffe
	.align		4
        /*0010*/ 	.word	0x00000000
	.align		4
        /*0014*/ 	.word	0xfffffffd
	.align		4
        /*0018*/ 	.word	0x00000000
	.align		4
        /*001c*/ 	.word	0xfffffffc


//--------------------- .text._Z9propagateiiPfS_S_S_S_S_S_S_Pj --------------------------
	.section	.text._Z9propagateiiPfS_S_S_S_S_S_S_Pj,"ax",@progbits
	.align	128
        .global         _Z9propagateiiPfS_S_S_S_S_S_S_Pj
        .type           _Z9propagateiiPfS_S_S_S_S_S_S_Pj,@function
        .size           _Z9propagateiiPfS_S_S_S_S_S_S_Pj,(.L_x_43 - _Z9propagateiiPfS_S_S_S_S_S_S_Pj)
        .other          _Z9propagateiiPfS_S_S_S_S_S_S_Pj,@"STO_CUDA_ENTRY STV_DEFAULT"
_Z9propagateiiPfS_S_S_S_S_S_S_Pj:
.text._Z9propagateiiPfS_S_S_S_S_S_S_Pj:
[----:B------:R-:W-:Y:S01]  /*0000*/  LDC R1, c[0x0][0x37c] ;  /* 0x0000df00ff017b82 */ /* 0x000fe20000000800 */
[----:B------:R-:W0:Y:S07]  /*0010*/  S2R R17, SR_CTAID.X ;  /* 0x0000000000117919 */ /* 0x000e2e0000002500 */
[----:B------:R-:W1:Y:S01]  /*0020*/  LDC.64 R14, c[0x0][0x3a8] ;  /* 0x0000ea00ff0e7b82 */ /* 0x000e620000000a00 */
[----:B------:R-:W0:Y:S01]  /*0030*/  LDCU UR4, c[0x0][0x360] ;  /* 0x00006c00ff0477ac */ /* 0x000e220008000800 */
[----:B------:R-:W0:Y:S01]  /*0040*/  S2R R0, SR_TID.X ;  /* 0x0000000000007919 */ /* 0x000e220000002100 */
[----:B------:R-:W2:Y:S05]  /*0050*/  LDCU.64 UR6, c[0x0][0x358] ;  /* 0x00006b00ff0677ac */ /* 0x000eaa0008000a00 */
[----:B------:R-:W3:Y:S08]  /*0060*/  LDC.64 R2, c[0x0][0x388] ;  /* 0x0000e200ff027b82 */ /* 0x000ef00000000a00 */
[----:B------:R-:W4:Y:S08]  /*0070*/  LDC.64 R4, c[0x0][0x390] ;  /* 0x0000e400ff047b82 */ /* 0x000f300000000a00 */
[----:B------:R-:W4:Y:S08]  /*0080*/  LDC.64 R6, c[0x0][0x398] ;  /* 0x0000e600ff067b82 */ /* 0x000f300000000a00 */
[----:B------:R-:W4:Y:S01]  /*0090*/  LDC.64 R8, c[0x0][0x3a0] ;  /* 0x0000e800ff087b82 */ /* 0x000f220000000a00 */
[----:B0-----:R-:W-:Y:S01]  /*00a0*/  IMAD R17, R17, UR4, R0 ;  /* 0x0000000411117c24 */ /* 0x001fe2000f8e0200 */
[----:B------:R-:W0:Y:S03]  /*00b0*/  LDCU UR4, c[0x0][0x384] ;  /* 0x00007080ff0477ac */ /* 0x000e260008000800 */
[----:B-1----:R-:W-:-:S03]  /*00c0*/  IMAD.WIDE R14, R17, 0x4, R14 ;  /* 0x00000004110e7825 */ /* 0x002fc600078e020e */
[----:B------:R-:W1:Y:S08]  /*00d0*/  LDC.64 R10, c[0x0][0x3b0] ;  /* 0x0000ec00ff0a7b82 */ /* 0x000e700000000a00 */
[----:B------:R-:W0:Y:S01]  /*00e0*/  LDC.64 R12, c[0x0][0x3b8] ;  /* 0x0000ee00ff0c7b82 */ /* 0x000e220000000a00 */
[C---:B---3--:R-:W-:Y:S01]  /*00f0*/  IMAD.WIDE R2, R17.reuse, 0x4, R2 ;  /* 0x0000000411027825 */ /* 0x048fe200078e0202 */
[----:B--2---:R2:W5:Y:S03]  /*0100*/  LDG.E R22, desc[UR6][R14.64] ;  /* 0x000000060e167981 */ /* 0x004566000c1e1900 */
[C---:B----4-:R-:W-:Y:S01]  /*0110*/  IMAD.WIDE R4, R17.reuse, 0x4, R4 ;  /* 0x0000000411047825 */ /* 0x050fe200078e0204 */
[----:B------:R2:W5:Y:S03]  /*0120*/  LDG.E R23, desc[UR6][R2.64] ;  /* 0x0000000602177981 */ /* 0x000566000c1e1900 */
[C---:B------:R-:W-:Y:S01]  /*0130*/  IMAD.WIDE R6, R17.reuse, 0x4, R6 ;  /* 0x0000000411067825 */ /* 0x040fe200078e0206 */
[----:B------:R2:W5:Y:S03]  /*0140*/  LDG.E R25, desc[UR6][R4.64] ;  /* 0x0000000604197981 */ /* 0x000566000c1e1900 */
[C---:B------:R-:W-:Y:S01]  /*0150*/  IMAD.WIDE R8, R17.reuse, 0x4, R8 ;  /* 0x0000000411087825 */ /* 0x040fe200078e0208 */
[----:B------:R2:W5:Y:S03]  /*0160*/  LDG.E R27, desc[UR6][R6.64] ;  /* 0x00000006061b7981 */ /* 0x000566000c1e1900 */
[C---:B-1----:R-:W-:Y:S01]  /*0170*/  IMAD.WIDE R10, R17.reuse, 0x4, R10 ;  /* 0x00000004110a7825 */ /* 0x042fe200078e020a */
[----:B------:R2:W5:Y:S04]  /*0180*/  LDG.E R24, desc[UR6][R8.64] ;  /* 0x0000000608187981 */ /* 0x000568000c1e1900 */
[----:B------:R2:W5:Y:S01]  /*0190*/  LDG.E R26, desc[UR6][R10.64] ;  /* 0x000000060a1a7981 */ /* 0x000562000c1e1900 */
[----:B0-----:R-:W-:-:S05]  /*01a0*/  IMAD.WIDE R12, R17, 0x4, R12 ;  /* 0x00000004110c7825 */ /* 0x001fca00078e020c */
[----:B------:R2:W5:Y:S01]  /*01b0*/  LDG.E R29, desc[UR6][R12.64] ;  /* 0x000000060c1d7981 */ /* 0x000562000c1e1900 */
[----:B------:R-:W-:-:S09]  /*01c0*/  UISETP.GE.AND UP0, UPT, UR4, 0x1, UPT ;  /* 0x000000010400788c */ /* 0x000fd2000bf06270 */
[----:B--2---:R-:W-:Y:S05]  /*01d0*/  BRA.U !UP0, `(.L_x_0) ;  /* 0x0000000d08407547 */ /* 0x004fea000b800000 */
[----:B------:R-:W0:Y:S08]  /*01e0*/  LDC.64 R14, c[0x0][0x3c8] ;  /* 0x0000f200ff0e7b82 */ /* 0x000e300000000a00 */
[----:B------:R-:W1:Y:S08]  /*01f0*/  LDC R0, c[0x0][0x380] ;  /* 0x0000e000ff007b82 */ /* 0x000e700000000800 */
[----:B------:R-:W2:Y:S01]  /*0200*/  LDC.64 R18, c[0x0][0x3c0] ;  /* 0x0000f000ff127b82 */ /* 0x000ea20000000a00 */
[----:B0-----:R-:W-:-:S05]  /*0210*/  IMAD.WIDE R14, R17, 0x4, R14 ;  /* 0x00000004110e7825 */ /* 0x001fca00078e020e */
[----:B------:R0:W5:Y:S01]  /*0220*/  LDG.E R31, desc[UR6][R14.64] ;  /* 0x000000060e1f7981 */ /* 0x000162000c1e1900 */
[----:B------:R-:W-:Y:S01]  /*0230*/  UIADD3 UR4, UPT, UPT, -UR4, URZ, URZ ;  /* 0x000000ff04047290 */ /* 0x000fe2000fffe1ff */
[----:B-1----:R-:W-:Y:S02]  /*0240*/  IMAD R21, R0, 0x3, R17 ;  /* 0x0000000300157824 */ /* 0x002fe400078e0211 */
[----:B--2---:R-:W-:-:S04]  /*0250*/  IMAD.WIDE R16, R17, 0x4, R18 ;  /* 0x0000000411107825 */ /* 0x004fc800078e0212 */
[----:B0-----:R-:W-:-:S07]  /*0260*/  IMAD.WIDE R18, R21, 0x4, R18 ;  /* 0x0000000415127825 */ /* 0x001fce00078e0212 */
.L_x_20:
[----:B------:R-:W-:Y:S01]  /*0270*/  HFMA2 R0, -RZ, RZ, -7.522106170654296875e-05, 0.00024139881134033203125 ;  /* 0x84ee0be9ff007431 */ /* 0x000fe200000001ff */
[----:B0-----:R-:W-:Y:S01]  /*0280*/  MOV R20, 0x1984a2d ;  /* 0x01984a2d00147802 */ /* 0x001fe20000000f00 */
[----:B------:R-:W-:Y:S01]  /*0290*/  HFMA2 R28, -RZ, RZ, 0.036163330078125, 12200 ;  /* 0x28a171f5ff1c7431 */ /* 0x000fe200000001ff */
[----:B------:R-:W-:Y:S01]  /*02a0*/  MOV R34, 0x309c3efd ;  /* 0x309c3efd00227802 */ /* 0x000fe20000000f00 */
[----:B------:R-:W-:Y:S01]  /*02b0*/  HFMA2 R36, -RZ, RZ, 0.00238800048828125, 0.279541015625 ;  /* 0x18e43479ff247431 */ /* 0x000fe200000001ff */
[----:B------:R-:W-:Y:S01]  /*02c0*/  BSSY.RECONVERGENT B0, `(.L_x_1) ;  /* 0x0000031000007945 */ /* 0x000fe20003800200 */
[C---:B-----5:R-:W-:Y:S02]  /*02d0*/  IMAD R20, R31.reuse, R20, 0x1 ;  /* 0x000000011f147424 */ /* 0x060fe400078e0214 */
[----:B------:R-:W-:-:S03]  /*02e0*/  IMAD R0, R31, R0, 0x1984a2e ;  /* 0x01984a2e1f007424 */ /* 0x000fc600078e0200 */
[----:B------:R-:W-:Y:S01]  /*02f0*/  LOP3.LUT R20, R20, 0x7fffffff, RZ, 0xc0, !PT ;  /* 0x7fffffff14147812 */ /* 0x000fe200078ec0ff */
[----:B------:R-:W-:Y:S01]  /*0300*/  IMAD R28, R31, R28, -0x7979a9e9 ;  /* 0x868656171f1c7424 */ /* 0x000fe200078e021c */
[----:B------:R-:W-:Y:S02]  /*0310*/  LOP3.LUT R21, R0, 0x7fffffff, RZ, 0xc0, !PT ;  /* 0x7fffffff00157812 */ /* 0x000fe400078ec0ff */
[----:B------:R-:W-:Y:S02]  /*0320*/  MOV R0, 0x30000000 ;  /* 0x3000000000007802 */ /* 0x000fe40000000f00 */
[----:B------:R-:W-:Y:S02]  /*0330*/  I2FP.F32.U32 R33, R21 ;  /* 0x0000001500217245 */ /* 0x000fe40000201000 */
[----:B------:R-:W-:Y:S02]  /*0340*/  LOP3.LUT R30, R28, 0x7fffffff, RZ, 0xc0, !PT ;  /* 0x7fffffff1c1e7812 */ /* 0x000fe400078ec0ff */
[----:B------:R-:W-:Y:S01]  /*0350*/  I2FP.F32.U32 R21, R20 ;  /* 0x0000001400157245 */ /* 0x000fe20000201000 */
[----:B------:R-:W-:-:S02]  /*0360*/  HFMA2 R20, -RZ, RZ, 5924, -194.125 ;  /* 0x6dc9da11ff147431 */ /* 0x000fc400000001ff */
[----:B------:R-:W-:Y:S01]  /*0370*/  FFMA R28, R33, R0, -0.5 ;  /* 0xbf000000211c7423 */ /* 0x000fe20000000000 */
[----:B------:R-:W-:Y:S01]  /*0380*/  I2FP.F32.U32 R33, R30 ;  /* 0x0000001e00217245 */ /* 0x000fe20000201000 */
[-C--:B------:R-:W-:Y:S02]  /*0390*/  FFMA R30, R21, R0.reuse, -0.5 ;  /* 0xbf000000151e7423 */ /* 0x080fe40000000000 */
[----:B------:R-:W-:Y:S02]  /*03a0*/  FFMA R28, R28, 2, R25 ;  /* 0x400000001c1c7823 */ /* 0x000fe40000000019 */
[----:B------:R-:W-:Y:S01]  /*03b0*/  FFMA R32, R33, R0, -0.5 ;  /* 0xbf00000021207423 */ /* 0x000fe20000000000 */
[----:B------:R-:W-:Y:S01]  /*03c0*/  FFMA R30, R30, 2, R23 ;  /* 0x400000001e1e7823 */ /* 0x000fe20000000017 */
[----:B------:R-:W-:Y:S01]  /*03d0*/  FMUL R21, R28, R28 ;  /* 0x0000001c1c157220 */ /* 0x000fe20000400000 */
[C---:B------:R-:W-:Y:S02]  /*03e0*/  IMAD R20, R31.reuse, R20, -0x50d837f4 ;  /* 0xaf27c80c1f147424 */ /* 0x040fe400078e0214 */
[----:B------:R-:W-:Y:S01]  /*03f0*/  FFMA R32, R32, 2, R27 ;  /* 0x4000000020207823 */ /* 0x000fe2000000001b */
[----:B------:R-:W-:-:S02]  /*0400*/  IMAD R33, R31, R34, 0x1cf1a21d ;  /* 0x1cf1a21d1f217424 */ /* 0x000fc400078e0222 */
[----:B------:R-:W-:Y:S01]  /*0410*/  FFMA R35, R30, R30, R21 ;  /* 0x0000001e1e237223 */ /* 0x000fe20000000015 */
[----:B------:R-:W-:Y:S01]  /*0420*/  IMAD R34, R31, R36, 0x4d8de11a ;  /* 0x4d8de11a1f227424 */ /* 0x000fe200078e0224 */
[----:B------:R-:W-:Y:S02]  /*0430*/  LOP3.LUT R21, R20, 0x7fffffff, RZ, 0xc0, !PT ;  /* 0x7fffffff14157812 */ /* 0x000fe400078ec0ff */
[----:B------:R-:W-:Y:S01]  /*0440*/  FFMA R20, R32, R32, R35 ;  /* 0x0000002020147223 */ /* 0x000fe20000000023 */
[----:B------:R-:W-:Y:S02]  /*0450*/  LOP3.LUT R33, R33, 0x7fffffff, RZ, 0xc0, !PT ;  /* 0x7fffffff21217812 */ /* 0x000fe400078ec0ff */
[----:B------:R-:W-:Y:S01]  /*0460*/  LOP3.LUT R34, R34, 0x7fffffff, RZ, 0xc0, !PT ;  /* 0x7fffffff22227812 */ /* 0x000fe200078ec0ff */
[----:B------:R0:W1:Y:S01]  /*0470*/  MUFU.RSQ R39, R20 ;  /* 0x0000001400277308 */ /* 0x0000620000001400 */
[----:B------:R-:W-:Y:S02]  /*0480*/  IADD3 R35, PT, PT, R20, -0xd000000, RZ ;  /* 0xf300000014237810 */ /* 0x000fe40007ffe0ff */
[----:B------:R-:W-:-:S02]  /*0490*/  I2FP.F32.U32 R21, R21 ;  /* 0x0000001500157245 */ /* 0x000fc40000201000 */
[----:B------:R-:W-:Y:S02]  /*04a0*/  ISETP.GT.U32.AND P0, PT, R35, 0x727fffff, PT ;  /* 0x727fffff2300780c */ /* 0x000fe40003f04070 */
[----:B------:R-:W-:Y:S01]  /*04b0*/  I2FP.F32.U32 R33, R33 ;  /* 0x0000002100217245 */ /* 0x000fe20000201000 */
[----:B------:R-:W-:Y:S01]  /*04c0*/  FFMA R21, R21, R0, -0.5 ;  /* 0xbf00000015157423 */ /* 0x000fe20000000000 */
[----:B------:R-:W-:-:S03]  /*04d0*/  I2FP.F32.U32 R37, R34 ;  /* 0x0000002200257245 */ /* 0x000fc60000201000 */
[-C--:B------:R-:W-:Y:S01]  /*04e0*/  FFMA R35, R33, R0.reuse, -0.5 ;  /* 0xbf00000021237423 */ /* 0x080fe20000000000 */
[----:B------:R-:W-:Y:S01]  /*04f0*/  FFMA R33, R21, 2, R24 ;  /* 0x4000000015217823 */ /* 0x000fe20000000018 */
[----:B------:R-:W-:Y:S02]  /*0500*/  FFMA R37, R37, R0, -0.5 ;  /* 0xbf00000025257423 */ /* 0x000fe40000000000 */
[----:B------:R-:W-:Y:S02]  /*0510*/  FFMA R35, R35, 2, R22 ;  /* 0x4000000023237823 */ /* 0x000fe40000000016 */
[----:B------:R-:W-:Y:S01]  /*0520*/  FFMA R37, R37, 2, R26 ;  /* 0x4000000025257823 */ /* 0x000fe2000000001a */
[----:B01----:R-:W-:Y:S06]  /*0530*/  @!P0 BRA `(.L_x_2) ;  /* 0x0000000000148947 */ /* 0x003fec0003800000 */
[----:B------:R-:W-:Y:S02]  /*0540*/  MOV R0, R20 ;  /* 0x0000001400007202 */ /* 0x000fe40000000f00 */
[----:B------:R-:W-:-:S07]  /*0550*/  MOV R20, 0x570 ;  /* 0x0000057000147802 */ /* 0x000fce0000000f00 */
[----:B------:R-:W-:Y:S05]  /*0560*/  CALL.REL.NOINC `($__internal_0_$__cuda_sm20_sqrt_rn_f32_slowpath) ;  /* 0x0000000800947944 */ /* 0x000fea0003c00000 */
[----:B------:R-:W-:Y:S01]  /*0570*/  MOV R34, R0 ;  /* 0x0000000000227202 */ /* 0x000fe20000000f00 */
[----:B------:R-:W-:Y:S06]  /*0580*/  BRA `(.L_x_3) ;  /* 0x0000000000107947 */ /* 0x000fec0003800000 */
.L_x_2:
[----:B------:R-:W-:Y:S01]  /*0590*/  FMUL.FTZ R21, R20, R39 ;  /* 0x0000002714157220 */ /* 0x000fe20000410000 */
[----:B------:R-:W-:-:S03]  /*05a0*/  FMUL.FTZ R34, R39, 0.5 ;  /* 0x3f00000027227820 */ /* 0x000fc60000410000 */
[----:B------:R-:W-:-:S04]  /*05b0*/  FFMA R20, -R21, R21, R20 ;  /* 0x0000001515147223 */ /* 0x000fc80000000114 */
[----:B------:R-:W-:-:S07]  /*05c0*/  FFMA R34, R20, R34, R21 ;  /* 0x0000002214227223 */ /* 0x000fce0000000015 */
.L_x_3:
[----:B------:R-:W-:Y:S05]  /*05d0*/  BSYNC.RECONVERGENT B0 ;  /* 0x0000000000007941 */ /* 0x000fea0003800200 */
.L_x_1:
[----:B------:R-:W-:Y:S01]  /*05e0*/  FMUL R0, R35, R35 ;  /* 0x0000002323007220 */ /* 0x000fe20000400000 */
[----:B------:R-:W-:Y:S03]  /*05f0*/  BSSY.RECONVERGENT B0, `(.L_x_4) ;  /* 0x000000f000007945 */ /* 0x000fe60003800200 */
[----:B------:R-:W-:-:S04]  /*0600*/  FFMA R0, R33, R33, R0 ;  /* 0x0000002121007223 */ /* 0x000fc80000000000 */
[----:B------:R-:W-:-:S04]  /*0610*/  FFMA R0, R37, R37, R0 ;  /* 0x0000002525007223 */ /* 0x000fc80000000000 */
[----:B------:R0:W1:Y:S01]  /*0620*/  MUFU.RSQ R21, R0 ;  /* 0x0000000000157308 */ /* 0x0000620000001400 */
[----:B------:R-:W-:-:S04]  /*0630*/  IADD3 R20, PT, PT, R0, -0xd000000, RZ ;  /* 0xf300000000147810 */ /* 0x000fc80007ffe0ff */
[----:B------:R-:W-:-:S13]  /*0640*/  ISETP.GT.U32.AND P0, PT, R20, 0x727fffff, PT ;  /* 0x727fffff1400780c */ /* 0x000fda0003f04070 */
[----:B01----:R-:W-:Y:S05]  /*0650*/  @!P0 BRA `(.L_x_5) ;  /* 0x0000000000108947 */ /* 0x003fea0003800000 */
[----:B------:R-:W-:-:S07]  /*0660*/  MOV R20, 0x680 ;  /* 0x0000068000147802 */ /* 0x000fce0000000f00 */
[----:B------:R-:W-:Y:S05]  /*0670*/  CALL.REL.NOINC `($__internal_0_$__cuda_sm20_sqrt_rn_f32_slowpath) ;  /* 0x0000000800507944 */ /* 0x000fea0003c00000 */
[----:B------:R-:W-:Y:S01]  /*0680*/  MOV R39, R0 ;  /* 0x0000000000277202 */ /* 0x000fe20000000f00 */
[----:B------:R-:W-:Y:S06]  /*0690*/  BRA `(.L_x_6) ;  /* 0x0000000000107947 */ /* 0x000fec0003800000 */
.L_x_5:
[----:B------:R-:W-:Y:S01]  /*06a0*/  FMUL.FTZ R39, R0, R21 ;  /* 0x0000001500277220 */ /* 0x000fe20000410000 */
[----:B------:R-:W-:-:S03]  /*06b0*/  FMUL.FTZ R20, R21, 0.5 ;  /* 0x3f00000015147820 */ /* 0x000fc60000410000 */
[----:B------:R-:W-:-:S04]  /*06c0*/  FFMA R0, -R39, R39, R0 ;  /* 0x0000002727007223 */ /* 0x000fc80000000100 */
[----:B------:R-:W-:-:S07]  /*06d0*/  FFMA R39, R0, R20, R39 ;  /* 0x0000001400277223 */ /* 0x000fce0000000027 */
.L_x_6:
[----:B------:R-:W-:Y:S05]  /*06e0*/  BSYNC.RECONVERGENT B0 ;  /* 0x0000000000007941 */ /* 0x000fea0003800200 */
.L_x_4:
[----:B------:R-:W-:Y:S01]  /*06f0*/  FADD R20, R28, -R35 ;  /* 0x800000231c147221 */ /* 0x000fe20000000000 */
[----:B------:R-:W-:Y:S01]  /*0700*/  FADD R0, R30, -R33 ;  /* 0x800000211e007221 */ /* 0x000fe20000000000 */
[----:B------:R-:W-:Y:S02]  /*0710*/  BSSY.RECONVERGENT B0, `(.L_x_7) ;  /* 0x0000011000007945 */ /* 0x000fe40003800200 */
[----:B------:R-:W-:Y:S01]  /*0720*/  FMUL R21, R20, R20 ;  /* 0x0000001414157220 */ /* 0x000fe20000400000 */
[----:B------:R-:W-:-:S03]  /*0730*/  FADD R20, R32, -R37 ;  /* 0x8000002520147221 */ /* 0x000fc60000000000 */
[----:B------:R-:W-:-:S04]  /*0740*/  FFMA R21, R0, R0, R21 ;  /* 0x0000000000157223 */ /* 0x000fc80000000015 */
[----:B------:R-:W-:-:S04]  /*0750*/  FFMA R21, R20, R20, R21 ;  /* 0x0000001414157223 */ /* 0x000fc80000000015 */
[----:B------:R0:W1:Y:S01]  /*0760*/  MUFU.RSQ R20, R21 ;  /* 0x0000001500147308 */ /* 0x0000620000001400 */
[----:B------:R-:W-:-:S04]  /*0770*/  IADD3 R0, PT, PT, R21, -0xd000000, RZ ;  /* 0xf300000015007810 */ /* 0x000fc80007ffe0ff */
[----:B------:R-:W-:-:S13]  /*0780*/  ISETP.GT.U32.AND P0, PT, R0, 0x727fffff, PT ;  /* 0x727fffff0000780c */ /* 0x000fda0003f04070 */
[----:B01----:R-:W-:Y:S05]  /*0790*/  @!P0 BRA `(.L_x_8) ;  /* 0x0000000000108947 */ /* 0x003fea0003800000 */
[----:B------:R-:W-:Y:S02]  /*07a0*/  MOV R0, R21 ;  /* 0x0000001500007202 */ /* 0x000fe40000000f00 */
[----:B------:R-:W-:-:S07]  /*07b0*/  MOV R20, 0x7d0 ;  /* 0x000007d000147802 */ /* 0x000fce0000000f00 */
[----:B------:R-:W-:Y:S05]  /*07c0*/  CALL.REL.NOINC `($__internal_0_$__cuda_sm20_sqrt_rn_f32_slowpath) ;  /* 0x0000000400fc7944 */ /* 0x000fea0003c00000 */
[----:B------:R-:W-:Y:S05]  /*07d0*/  BRA `(.L_x_9) ;  /* 0x0000000000107947 */ /* 0x000fea0003800000 */
.L_x_8:
[----:B------:R-:W-:Y:S01]  /*07e0*/  FMUL.FTZ R0, R21, R20 ;  /* 0x0000001415007220 */ /* 0x000fe20000410000 */
[----:B------:R-:W-:-:S03]  /*07f0*/  FMUL.FTZ R20, R20, 0.5 ;  /* 0x3f00000014147820 */ /* 0x000fc60000410000 */
[----:B------:R-:W-:-:S04]  /*0800*/  FFMA R21, -R0, R0, R21 ;  /* 0x0000000000157223 */ /* 0x000fc80000000115 */
[----:B------:R-:W-:-:S07]  /*0810*/  FFMA R0, R21, R20, R0 ;  /* 0x0000001415007223 */ /* 0x000fce0000000000 */
.L_x_9:
[----:B------:R-:W-:Y:S05]  /*0820*/  BSYNC.RECONVERGENT B0 ;  /* 0x0000000000007941 */ /* 0x000fea0003800200 */
.L_x_7:
[----:B------:R-:W-:Y:S02]  /*0830*/  HFMA2 R21, -RZ, RZ, 1.75, 0 ;  /* 0x3f000000ff157431 */ /* 0x000fe400000001ff */
[----:B------:R-:W-:Y:S01]  /*0840*/  FADD R34, R39, R34 ;  /* 0x0000002227227221 */ /* 0x000fe20000000000 */
[----:B------:R-:W-:-:S03]  /*0850*/  MOV R39, 0x437c0000 ;  /* 0x437c000000277802 */ /* 0x000fc60000000f00 */
[----:B------:R-:W-:-:S04]  /*0860*/  FMUL R34, R34, -2 ;  /* 0xc000000022227820 */ /* 0x000fc80000400000 */
[----:B------:R-:W-:Y:S01]  /*0870*/  FFMA.SAT R20, R34, 0.0057249800302088260651, R21 ;  /* 0x3bbb989d22147823 */ /* 0x000fe20000002015 */
[----:B------:R-:W-:-:S03]  /*0880*/  FFMA R0, R0, R21, 1 ;  /* 0x3f80000000007423 */ /* 0x000fc60000000015 */
[----:B------:R-:W-:-:S04]  /*0890*/  FFMA.RM R20, R20, R39, 12582913 ;  /* 0x4b40000114147423 */ /* 0x000fc80000004027 */
[C---:B------:R-:W-:Y:S01]  /*08a0*/  FADD R39, R20.reuse, -12583039 ;  /* 0xcb40007f14277421 */ /* 0x040fe20000000000 */
[----:B------:R-:W-:-:S03]  /*08b0*/  SHF.L.U32 R20, R20, 0x17, RZ ;  /* 0x0000001714147819 */ /* 0x000fc600000006ff */
[----:B------:R-:W-:-:S04]  /*08c0*/  FFMA R39, R34, 1.4426950216293334961, -R39 ;  /* 0x3fb8aa3b22277823 */ /* 0x000fc80000000827 */
[----:B------:R-:W-:Y:S01]  /*08d0*/  FFMA R39, R34, 1.925963033500011079e-08, R39 ;  /* 0x32a5706022277823 */ /* 0x000fe20000000027 */
[----:B------:R-:W-:-:S05]  /*08e0*/  HFMA2 R34, -RZ, RZ, -33792, 0.2271728515625 ;  /* 0xf8203345ff227431 */ /* 0x000fca00000001ff */
[----:B------:R-:W0:Y:S01]  /*08f0*/  MUFU.EX2 R39, R39 ;  /* 0x0000002700277308 */ /* 0x000e220000000800 */
[----:B------:R-:W-:-:S05]  /*0900*/  IMAD R31, R31, R34, 0x66721593 ;  /* 0x667215931f1f7424 */ /* 0x000fca00078e0222 */
[----:B------:R-:W-:-:S04]  /*0910*/  LOP3.LUT R31, R31, 0x7fffffff, RZ, 0xc0, !PT ;  /* 0x7fffffff1f1f7812 */ /* 0x000fc800078ec0ff */
[----:B------:R-:W-:Y:S01]  /*0920*/  I2FP.F32.U32 R34, R31 ;  /* 0x0000001f00227245 */ /* 0x000fe20000201000 */
[----:B0-----:R-:W-:Y:S01]  /*0930*/  FMUL R21, R20, R39 ;  /* 0x0000002714157220 */ /* 0x001fe20000400000 */
[----:B------:R-:W-:-:S03]  /*0940*/  FMUL R20, R29, R29 ;  /* 0x0000001d1d147220 */ /* 0x000fc60000400000 */
[----:B------:R-:W-:Y:S01]  /*0950*/  FMUL R41, R34, 4.6566128730773925781e-10 ;  /* 0x3000000022297820 */ /* 0x000fe20000400000 */
[----:B------:R-:W-:-:S03]  /*0960*/  FMUL R34, R0, R21 ;  /* 0x0000001500227220 */ /* 0x000fc60000400000 */
[----:B------:R-:W-:Y:S01]  /*0970*/  FMUL R41, R20, R41 ;  /* 0x0000002914297220 */ /* 0x000fe20000400000 */
[----:B------:R-:W-:-:S05]  /*0980*/  FMUL R0, R34, R34 ;  /* 0x0000002222007220 */ /* 0x000fca0000400000 */
[----:B------:R-:W-:-:S13]  /*0990*/  FSETP.GT.AND P0, PT, R0, R41, PT ;  /* 0x000000290000720b */ /* 0x000fda0003f04000 */
[----:B------:R-:W2:Y:S01]  /*09a0*/  @P0 LDG.E R0, desc[UR6][R18.64] ;  /* 0x0000000612000981 */ /* 0x000ea2000c1e1900 */
[----:B------:R-:W-:Y:S01]  /*09b0*/  @P0 MOV R25, R28 ;  /* 0x0000001c00190202 */ /* 0x000fe20000000f00 */
[----:B------:R-:W-:Y:S01]  /*09c0*/  BSSY.RECONVERGENT B0, `(.L_x_10) ;  /* 0x0000019000007945 */ /* 0x000fe20003800200 */
[----:B------:R-:W-:Y:S02]  /*09d0*/  @P0 MOV R23, R30 ;  /* 0x0000001e00170202 */ /* 0x000fe40000000f00 */
[----:B------:R-:W-:Y:S01]  /*09e0*/  @P0 MOV R27, R32 ;  /* 0x00000020001b0202 */ /* 0x000fe20000000f00 */
[----:B------:R-:W-:Y:S01]  /*09f0*/  FMUL R20, R25, R25 ;  /* 0x0000001919147220 */ /* 0x000fe20000400000 */
[----:B------:R-:W-:Y:S02]  /*0a00*/  @P0 MOV R24, R33 ;  /* 0x0000002100180202 */ /* 0x000fe40000000f00 */
[----:B------:R-:W-:Y:S01]  /*0a10*/  @P0 MOV R22, R35 ;  /* 0x0000002300160202 */ /* 0x000fe20000000f00 */
[----:B------:R-:W-:Y:S01]  /*0a20*/  FFMA R20, R23, R23, R20 ;  /* 0x0000001717147223 */ /* 0x000fe20000000014 */
[----:B------:R-:W-:-:S02]  /*0a30*/  @P0 MOV R26, R37 ;  /* 0x00000025001a0202 */ /* 0x000fc40000000f00 */
[----:B------:R-:W-:Y:S01]  /*0a40*/  @P0 MOV R29, R34 ;  /* 0x00000022001d0202 */ /* 0x000fe20000000f00 */
[----:B------:R-:W-:-:S04]  /*0a50*/  FFMA R39, R27, R27, R20 ;  /* 0x0000001b1b277223 */ /* 0x000fc80000000014 */
[----:B------:R0:W1:Y:S01]  /*0a60*/  MUFU.RSQ R20, R39 ;  /* 0x0000002700147308 */ /* 0x0000620000001400 */
[----:B--2---:R-:W-:Y:S01]  /*0a70*/  @P0 FADD R21, R0, 1 ;  /* 0x3f80000000150421 */ /* 0x004fe20000000000 */
[----:B------:R-:W-:-:S04]  /*0a80*/  IADD3 R0, PT, PT, R39, -0xd000000, RZ ;  /* 0xf300000027007810 */ /* 0x000fc80007ffe0ff */
[----:B------:R0:W-:Y:S01]  /*0a90*/  @P0 STG.E desc[UR6][R18.64], R21 ;  /* 0x0000001512000986 */ /* 0x0001e2000c101906 */
[----:B------:R-:W-:-:S13]  /*0aa0*/  ISETP.GT.U32.AND P1, PT, R0, 0x727fffff, PT ;  /* 0x727fffff0000780c */ /* 0x000fda0003f24070 */
[----:B01----:R-:W-:Y:S05]  /*0ab0*/  @!P1 BRA `(.L_x_11) ;  /* 0x0000000000149947 */ /* 0x003fea0003800000 */
[----:B------:R-:W-:Y:S02]  /*0ac0*/  MOV R0, R39 ;  /* 0x0000002700007202 */ /* 0x000fe40000000f00 */
[----:B------:R-:W-:-:S07]  /*0ad0*/  MOV R20, 0xaf0 ;  /* 0x00000af000147802 */ /* 0x000fce0000000f00 */
[----:B------:R-:W-:Y:S05]  /*0ae0*/  CALL.REL.NOINC `($__internal_0_$__cuda_sm20_sqrt_rn_f32_slowpath) ;  /* 0x0000000400347944 */ /* 0x000fea0003c00000 */
[----:B------:R-:W-:Y:S01]  /*0af0*/  MOV R28, R0 ;  /* 0x00000000001c7202 */ /* 0x000fe20000000f00 */
[----:B------:R-:W-:Y:S06]  /*0b00*/  BRA `(.L_x_12) ;  /* 0x0000000000107947 */ /* 0x000fec0003800000 */
.L_x_11:
[----:B------:R-:W-:Y:S01]  /*0b10*/  FMUL.FTZ R28, R39, R20 ;  /* 0x00000014271c7220 */ /* 0x000fe20000410000 */
[----:B------:R-:W-:-:S03]  /*0b20*/  FMUL.FTZ R0, R20, 0.5 ;  /* 0x3f00000014007820 */ /* 0x000fc60000410000 */
[----:B------:R-:W-:-:S04]  /*0b30*/  FFMA R21, -R28, R28, R39 ;  /* 0x0000001c1c157223 */ /* 0x000fc80000000127 */
[----:B------:R-:W-:-:S07]  /*0b40*/  FFMA R28, R21, R0, R28 ;  /* 0x00000000151c7223 */ /* 0x000fce000000001c */
.L_x_12:
[----:B------:R-:W-:Y:S05]  /*0b50*/  BSYNC.RECONVERGENT B0 ;  /* 0x0000000000007941 */ /* 0x000fea0003800200 */
.L_x_10:
        /* <DEDUP_REMOVED lines=11> */
[----:B------:R-:W-:Y:S01]  /*0c10*/  MOV R30, R0 ;  /* 0x00000000001e7202 */ /* 0x000fe20000000f00 */
[----:B------:R-:W-:Y:S06]  /*0c20*/  BRA `(.L_x_15) ;  /* 0x0000000000107947 */ /* 0x000fec0003800000 */
.L_x_14:
[----:B------:R-:W-:Y:S01]  /*0c30*/  FMUL.FTZ R30, R21, R0 ;  /* 0x00000000151e7220 */ /* 0x000fe20000410000 */
[----:B------:R-:W-:-:S03]  /*0c40*/  FMUL.FTZ R0, R0, 0.5 ;  /* 0x3f00000000007820 */ /* 0x000fc60000410000 */
[----:B------:R-:W-:-:S04]  /*0c50*/  FFMA R21, -R30, R30, R21 ;  /* 0x0000001e1e157223 */ /* 0x000fc80000000115 */
[----:B------:R-:W-:-:S07]  /*0c60*/  FFMA R30, R21, R0, R30 ;  /* 0x00000000151e7223 */ /* 0x000fce000000001e */
.L_x_15:
[----:B------:R-:W-:Y:S05]  /*0c70*/  BSYNC.RECONVERGENT B0 ;  /* 0x0000000000007941 */ /* 0x000fea0003800200 */
.L_x_13:
        /* <DEDUP_REMOVED lines=11> */
[----:B------:R-:W-:Y:S01]  /*0d30*/  BSSY.RECONVERGENT B1, `(.L_x_18) ;  /* 0x0000004000017945 */ /* 0x000fe20003800200 */
[----:B------:R-:W-:Y:S02]  /*0d40*/  MOV R0, R21 ;  /* 0x0000001500007202 */ /* 0x000fe40000000f00 */
[----:B------:R-:W-:-:S07]  /*0d50*/  MOV R20, 0xd70 ;  /* 0x00000d7000147802 */ /* 0x000fce0000000f00 */
[----:B------:R-:W-:Y:S05]  /*0d60*/  CALL.REL.NOINC `($__internal_0_$__cuda_sm20_sqrt_rn_f32_slowpath) ;  /* 0x0000000000947944 */ /* 0x000fea0003c00000 */
[----:B------:R-:W-:Y:S05]  /*0d70*/  BSYNC.RECONVERGENT B1 ;  /* 0x0000000000017941 */ /* 0x000fea0003800200 */
.L_x_18:
[----:B------:R-:W-:Y:S05]  /*0d80*/  BRA `(.L_x_19) ;  /* 0x0000000000107947 */ /* 0x000fea0003800000 */
.L_x_17:
[----:B------:R-:W-:Y:S01]  /*0d90*/  FMUL.FTZ R0, R21, R20 ;  /* 0x0000001415007220 */ /* 0x000fe20000410000 */
[----:B------:R-:W-:-:S03]  /*0da0*/  FMUL.FTZ R20, R20, 0.5 ;  /* 0x3f00000014147820 */ /* 0x000fc60000410000 */
[----:B------:R-:W-:-:S04]  /*0db0*/  FFMA R21, -R0, R0, R21 ;  /* 0x0000000000157223 */ /* 0x000fc80000000115 */
[----:B------:R-:W-:-:S07]  /*0dc0*/  FFMA R0, R21, R20, R0 ;  /* 0x0000001415007223 */ /* 0x000fce0000000000 */
.L_x_19:
[----:B------:R-:W-:Y:S05]  /*0dd0*/  BSYNC.RECONVERGENT B0 ;  /* 0x0000000000007941 */ /* 0x000fea0003800200 */
.L_x_16:
[----:B------:R-:W2:Y:S01]  /*0de0*/  LDG.E R21, desc[UR6][R16.64] ;  /* 0x0000000610157981 */ /* 0x000ea2000c1e1900 */
[----:B------:R-:W0:Y:S01]  /*0df0*/  LDC R39, c[0x0][0x380] ;  /* 0x0000e000ff277b82 */ /* 0x000e220000000800 */
[----:B--2---:R-:W-:Y:S01]  /*0e00*/  FADD R35, R21, R28 ;  /* 0x0000001c15237221 */ /* 0x004fe20000000000 */
[----:B0-----:R-:W-:-:S04]  /*0e10*/  IMAD.WIDE R20, R39, 0x4, R16 ;  /* 0x0000000427147825 */ /* 0x001fc800078e0210 */
[----:B------:R0:W-:Y:S04]  /*0e20*/  STG.E desc[UR6][R16.64], R35 ;  /* 0x0000002310007986 */ /* 0x0001e8000c101906 */
[----:B------:R-:W2:Y:S02]  /*0e30*/  LDG.E R33, desc[UR6][R20.64] ;  /* 0x0000000614217981 */ /* 0x000ea4000c1e1900 */
[----:B--2---:R-:W-:Y:S01]  /*0e40*/  FADD R37, R33, R30 ;  /* 0x0000001e21257221 */ /* 0x004fe20000000000 */
[----:B------:R-:W-:-:S04]  /*0e50*/  IMAD.WIDE R32, R39, 0x4, R20 ;  /* 0x0000000427207825 */ /* 0x000fc800078e0214 */
[----:B------:R0:W-:Y:S04]  /*0e60*/  STG.E desc[UR6][R20.64], R37 ;  /* 0x0000002514007986 */ /* 0x0001e8000c101906 */
[----:B------:R-:W2:Y:S01]  /*0e70*/  LDG.E R39, desc[UR6][R32.64] ;  /* 0x0000000620277981 */ /* 0x000ea2000c1e1900 */
[----:B------:R-:W-:-:S04]  /*0e80*/  UIADD3 UR4, UPT, UPT, UR4, 0x1, URZ ;  /* 0x0000000104047890 */ /* 0x000fc8000fffe0ff */
[----:B------:R-:W-:Y:S01]  /*0e90*/  UISETP.NE.AND UP0, UPT, UR4, URZ, UPT ;  /* 0x000000ff0400728c */ /* 0x000fe2000bf05270 */
[----:B--2---:R-:W-:-:S05]  /*0ea0*/  FADD R39, R39, R0 ;  /* 0x0000000027277221 */ /* 0x004fca0000000000 */
[----:B------:R0:W-:Y:S03]  /*0eb0*/  STG.E desc[UR6][R32.64], R39 ;  /* 0x0000002720007986 */ /* 0x0001e6000c101906 */
[----:B------:R-:W-:Y:S05]  /*0ec0*/  BRA.U UP0, `(.L_x_20) ;  /* 0xfffffff100e87547 */ /* 0x000fea000b83ffff */
[----:B------:R1:W-:Y:S02]  /*0ed0*/  STG.E desc[UR6][R14.64], R31 ;  /* 0x0000001f0e007986 */ /* 0x0003e4000c101906 */
.L_x_0:
[----:B0-----:R-:W0:Y:S01]  /*0ee0*/  S2R R17, SR_CTAID.X ;  /* 0x0000000000117919 */ /* 0x001e220000002500 */
[----:B-1----:R-:W1:Y:S01]  /*0ef0*/  LDC.64 R14, c[0x0][0x3a8] ;  /* 0x0000ea00ff0e7b82 */ /* 0x002e620000000a00 */
[----:B------:R-:W0:Y:S01]  /*0f00*/  LDCU UR4, c[0x0][0x360] ;  /* 0x00006c00ff0477ac */ /* 0x000e220008000800 */
[----:B------:R-:W0:Y:S01]  /*0f10*/  S2R R0, SR_TID.X ;  /* 0x0000000000007919 */ /* 0x000e220000002100 */
[----:B-----5:R-:W-:Y:S04]  /*0f20*/  STG.E desc[UR6][R2.64], R23 ;  /* 0x0000001702007986 */ /* 0x020fe8000c101906 */
[----:B------:R-:W-:Y:S04]  /*0f30*/  STG.E desc[UR6][R4.64], R25 ;  /* 0x0000001904007986 */ /* 0x000fe8000c101906 */
[----:B------:R-:W-:Y:S04]  /*0f40*/  STG.E desc[UR6][R6.64], R27 ;  /* 0x0000001b06007986 */ /* 0x000fe8000c101906 */
[----:B------:R-:W-:Y:S01]  /*0f50*/  STG.E desc[UR6][R8.64], R24 ;  /* 0x0000001808007986 */ /* 0x000fe2000c101906 */
[----:B0-----:R-:W-:-:S04]  /*0f60*/  IMAD R17, R17, UR4, R0 ;  /* 0x0000000411117c24 */ /* 0x001fc8000f8e0200 */
[----:B-1----:R-:W-:-:S05]  /*0f70*/  IMAD.WIDE R14, R17, 0x4, R14 ;  /* 0x00000004110e7825 */ /* 0x002fca00078e020e */
[----:B------:R-:W-:Y:S04]  /*0f80*/  STG.E desc[UR6][R14.64], R22 ;  /* 0x000000160e007986 */ /* 0x000fe8000c101906 */
[----:B------:R-:W-:Y:S04]  /*0f90*/  STG.E desc[UR6][R10.64], R26 ;  /* 0x0000001a0a007986 */ /* 0x000fe8000c101906 */
[----:B------:R-:W-:Y:S01]  /*0fa0*/  STG.E desc[UR6][R12.64], R29 ;  /* 0x0000001d0c007986 */ /* 0x000fe2000c101906 */
[----:B------:R-:W-:Y:S05]  /*0fb0*/  EXIT ;  /* 0x000000000000794d */ /* 0x000fea0003800000 */
        .weak           $__internal_0_$__cuda_sm20_sqrt_rn_f32_slowpath
        .type           $__internal_0_$__cuda_sm20_sqrt_rn_f32_slowpath,@function
        .size           $__internal_0_$__cuda_sm20_sqrt_rn_f32_slowpath,(.L_x_43 - $__internal_0_$__cuda_sm20_sqrt_rn_f32_slowpath)
$__internal_0_$__cuda_sm20_sqrt_rn_f32_slowpath:
[----:B------:R-:W-:-:S13]  /*0fc0*/  LOP3.LUT P0, RZ, R0, 0x7fffffff, RZ, 0xc0, !PT ;  /* 0x7fffffff00ff7812 */ /* 0x000fda000780c0ff */
[----:B------:R-:W-:Y:S01]  /*0fd0*/  @!P0 MOV R21, R0 ;  /* 0x0000000000158202 */ /* 0x000fe20000000f00 */
[----:B------:R-:W-:Y:S06]  /*0fe0*/  @!P0 BRA `(.L_x_21) ;  /* 0x0000000000408947 */ /* 0x000fec0003800000 */
[----:B------:R-:W-:-:S13]  /*0ff0*/  FSETP.GEU.FTZ.AND P0, PT, R0, RZ, PT ;  /* 0x000000ff0000720b */ /* 0x000fda0003f1e000 */
[----:B------:R-:W-:Y:S01]  /*1000*/  @!P0 MOV R21, 0x7fffffff ;  /* 0x7fffffff00158802 */ /* 0x000fe20000000f00 */
[----:B------:R-:W-:Y:S06]  /*1010*/  @!P0 BRA `(.L_x_21) ;  /* 0x0000000000348947 */ /* 0x000fec0003800000 */
[----:B------:R-:W-:-:S13]  /*1020*/  FSETP.GTU.FTZ.AND P0, PT, |R0|, +INF , PT ;  /* 0x7f8000000000780b */ /* 0x000fda0003f1c200 */
[----:B------:R-:W-:Y:S01]  /*1030*/  @P0 FADD.FTZ R21, R0, 1 ;  /* 0x3f80000000150421 */ /* 0x000fe20000010000 */
[----:B------:R-:W-:Y:S06]  /*1040*/  @P0 BRA `(.L_x_21) ;  /* 0x0000000000280947 */ /* 0x000fec0003800000 */
[----:B------:R-:W-:-:S13]  /*1050*/  FSETP.NEU.FTZ.AND P0, PT, |R0|, +INF , PT ;  /* 0x7f8000000000780b */ /* 0x000fda0003f1d200 */
[----:B------:R-:W-:-:S04]  /*1060*/  @P0 FFMA R36, R0, 1.84467440737095516160e+19, RZ ;  /* 0x5f80000000240823 */ /* 0x000fc800000000ff */
[----:B------:R-:W0:Y:S02]  /*1070*/  @P0 MUFU.RSQ R21, R36 ;  /* 0x0000002400150308 */ /* 0x000e240000001400 */
[----:B0-----:R-:W-:Y:S01]  /*1080*/  @P0 FMUL.FTZ R41, R36, R21 ;  /* 0x0000001524290220 */ /* 0x001fe20000410000 */
[----:B------:R-:W-:Y:S01]  /*1090*/  @P0 FMUL.FTZ R40, R21, 0.5 ;  /* 0x3f00000015280820 */ /* 0x000fe20000410000 */
[----:B------:R-:W-:Y:S02]  /*10a0*/  @!P0 MOV R21, R0 ;  /* 0x0000000000158202 */ /* 0x000fe40000000f00 */
[----:B------:R-:W-:-:S04]  /*10b0*/  @P0 FADD.FTZ R38, -R41, -RZ ;  /* 0x800000ff29260221 */ /* 0x000fc80000010100 */
[----:B------:R-:W-:-:S04]  /*10c0*/  @P0 FFMA R38, R41, R38, R36 ;  /* 0x0000002629260223 */ /* 0x000fc80000000024 */
[----:B------:R-:W-:-:S04]  /*10d0*/  @P0 FFMA R38, R38, R40, R41 ;  /* 0x0000002826260223 */ /* 0x000fc80000000029 */
[----:B------:R-:W-:-:S07]  /*10e0*/  @P0 FMUL.FTZ R21, R38, 2.3283064365386962891e-10 ;  /* 0x2f80000026150820 */ /* 0x000fce0000410000 */
.L_x_21:
[----:B------:R-:W-:Y:S01]  /*10f0*/  MOV R0, R21 ;  /* 0x0000001500007202 */ /* 0x000fe20000000f00 */
[----:B------:R-:W-:-:S04]  /*1100*/  HFMA2 R21, -RZ, RZ, 0, 0 ;  /* 0x00000000ff157431 */ /* 0x000fc800000001ff */
[----:B------:R-:W-:Y:S05]  /*1110*/  RET.REL.NODEC R20 `(_Z9propagateiiPfS_S_S_S_S_S_S_Pj) ;  /* 0xffffffec14b87950 */ /* 0x000fea0003c3ffff */
.L_x_22:
[----:B------:R-:W-:-:S00]  /*1120*/  BRA `(.L_x_22) ;  /* 0xfffffffc00fc7947 */ /* 0x000fc0000383ffff */
[----:B------:R-:W-:-:S00]  /*1130*/  NOP ;  /* 0x0000000000007918 */ /* 0x000fc00000000000 */
        /* <DEDUP_REMOVED lines=12> */
.L_x_43:


//--------------------- .text._Z10initializePfS_S_S_S_S_S_Pj --------------------------
	.section	.text._Z10initializePfS_S_S_S_S_S_Pj,"ax",@progbits
	.align	128
        .global         _Z10initializePfS_S_S_S_S_S_Pj
        .type           _Z10initializePfS_S_S_S_S_S_Pj,@function
        .size           _Z10initializePfS_S_S_S_S_S_Pj,(.L_x_44 - _Z10initializePfS_S_S_S_S_S_Pj)
        .other          _Z10initializePfS_S_S_S_S_S_Pj,@"STO_CUDA_ENTRY STV_DEFAULT"
_Z10initializePfS_S_S_S_S_S_Pj:
.text._Z10initializePfS_S_S_S_S_S_Pj:
[----:B------:R-:W-:Y:S01]  /*0000*/  LDC R1, c[0x0][0x37c] ;  /* 0x0000df00ff017b82 */ /* 0x000fe20000000800 */
[----:B------:R-:W0:Y:S07]  /*0010*/  S2R R13, SR_CTAID.X ;  /* 0x00000000000d7919 */ /* 0x000e2e0000002500 */
[----:B------:R-:W1:Y:S01]  /*0020*/  LDC.64 R8, c[0x0][0x3b8] ;  /* 0x0000ee00ff087b82 */ /* 0x000e620000000a00 */
[----:B------:R-:W0:Y:S01]  /*0030*/  LDCU UR6, c[0x0][0x360] ;  /* 0x00006c00ff0677ac */ /* 0x000e220008000800 */
[----:B------:R-:W0:Y:S01]  /*0040*/  S2R R0, SR_TID.X ;  /* 0x0000000000007919 */ /* 0x000e220000002100 */
[----:B------:R-:W2:Y:S01]  /*0050*/  LDCU.64 UR4, c[0x0][0x358] ;  /* 0x00006b00ff0477ac */ /* 0x000ea20008000a00 */
[----:B------:R-:W-:-:S02]  /*0060*/  HFMA2 R18, -RZ, RZ, 0.036163330078125, 12200 ;  /* 0x28a171f5ff127431 */ /* 0x000fc400000001ff */
[----:B------:R-:W-:Y:S01]  /*0070*/  HFMA2 R12, -RZ, RZ, 0.14404296875, 1.7470703125 ;  /* 0x309c3efdff0c7431 */ /* 0x000fe200000001ff */
[----:B------:R-:W-:Y:S01]  /*0080*/  MOV R20, 0x84ee0be9 ;  /* 0x84ee0be900147802 */ /* 0x000fe20000000f00 */
[----:B------:R-:W3:Y:S01]  /*0090*/  LDC.64 R6, c[0x0][0x380] ;  /* 0x0000e000ff067b82 */ /* 0x000ee20000000a00 */
[----:B------:R-:W-:Y:S02]  /*00a0*/  MOV R2, 0x6dc9da11 ;  /* 0x6dc9da1100027802 */ /* 0x000fe40000000f00 */
[----:B------:R-:W-:-:S05]  /*00b0*/  MOV R4, 0x18e43479 ;  /* 0x18e4347900047802 */ /* 0x000fca0000000f00 */
[----:B------:R-:W4:Y:S08]  /*00c0*/  LDC.64 R14, c[0x0][0x388] ;  /* 0x0000e200ff0e7b82 */ /* 0x000f300000000a00 */
[----:B------:R-:W5:Y:S08]  /*00d0*/  LDC.64 R16, c[0x0][0x390] ;  /* 0x0000e400ff107b82 */ /* 0x000f700000000a00 */
[----:B------:R-:W5:Y:S01]  /*00e0*/  LDC.64 R10, c[0x0][0x398] ;  /* 0x0000e600ff0a7b82 */ /* 0x000f620000000a00 */
[----:B0-----:R-:W-:-:S04]  /*00f0*/  IMAD R13, R13, UR6, R0 ;  /* 0x000000060d0d7c24 */ /* 0x001fc8000f8e0200 */
[----:B-1----:R-:W-:-:S05]  /*0100*/  IMAD.WIDE R8, R13, 0x4, R8 ;  /* 0x000000040d087825 */ /* 0x002fca00078e0208 */
[----:B--2---:R-:W2:Y:S01]  /*0110*/  LDG.E R25, desc[UR4][R8.64] ;  /* 0x0000000408197981 */ /* 0x004ea2000c1e1900 */
[----:B------:R-:W-:Y:S02]  /*0120*/  HFMA2 R0, -RZ, RZ, 2.4318695068359375e-05, 12.3515625 ;  /* 0x01984a2dff007431 */ /* 0x000fe400000001ff */
[C---:B---3--:R-:W-:Y:S01]  /*0130*/  IMAD.WIDE R6, R13.reuse, 0x4, R6 ;  /* 0x000000040d067825 */ /* 0x048fe200078e0206 */
[----:B------:R-:W-:Y:S03]  /*0140*/  BSSY.RECONVERGENT B0, `(.L_x_23) ;  /* 0x000003d000007945 */ /* 0x000fe60003800200 */
[----:B----4-:R-:W-:-:S04]  /*0150*/  IMAD.WIDE R14, R13, 0x4, R14 ;  /* 0x000000040d0e7825 */ /* 0x010fc800078e020e */
[----:B-----5:R-:W-:-:S04]  /*0160*/  IMAD.WIDE R16, R13, 0x4, R16 ;  /* 0x000000040d107825 */ /* 0x020fc800078e0210 */
[----:B------:R-:W-:-:S04]  /*0170*/  IMAD.WIDE R10, R13, 0x4, R10 ;  /* 0x000000040d0a7825 */ /* 0x000fc800078e020a */
[C---:B--2---:R-:W-:Y:S02]  /*0180*/  IMAD R21, R25.reuse, R0, 0x1 ;  /* 0x0000000119157424 */ /* 0x044fe400078e0200 */
[----:B------:R-:W-:Y:S02]  /*0190*/  HFMA2 R0, -RZ, RZ, 0.125, 0 ;  /* 0x30000000ff007431 */ /* 0x000fe400000001ff */
[C---:B------:R-:W-:Y:S02]  /*01a0*/  IMAD R20, R25.reuse, R20, 0x1984a2e ;  /* 0x01984a2e19147424 */ /* 0x040fe400078e0214 */
[----:B------:R-:W-:Y:S01]  /*01b0*/  IMAD R18, R25, R18, -0x7979a9e9 ;  /* 0x8686561719127424 */ /* 0x000fe200078e0212 */
[----:B------:R-:W-:Y:S01]  /*01c0*/  LOP3.LUT R21, R21, 0x7fffffff, RZ, 0xc0, !PT ;  /* 0x7fffffff15157812 */ /* 0x000fe200078ec0ff */
[C---:B------:R-:W-:Y:S01]  /*01d0*/  IMAD R19, R25.reuse, R2, -0x50d837f4 ;  /* 0xaf27c80c19137424 */ /* 0x040fe200078e0202 */
[----:B------:R-:W-:Y:S01]  /*01e0*/  LOP3.LUT R20, R20, 0x7fffffff, RZ, 0xc0, !PT ;  /* 0x7fffffff14147812 */ /* 0x000fe200078ec0ff */
[C---:B------:R-:W-:Y:S01]  /*01f0*/  IMAD R12, R25.reuse, R12, 0x1cf1a21d ;  /* 0x1cf1a21d190c7424 */ /* 0x040fe200078e020c */
[----:B------:R-:W0:Y:S01]  /*0200*/  LDC.64 R2, c[0x0][0x3a8] ;  /* 0x0000ea00ff027b82 */ /* 0x000e220000000a00 */
[----:B------:R-:W-:Y:S01]  /*0210*/  IMAD R25, R25, R4, 0x4d8de11a ;  /* 0x4d8de11a19197424 */ /* 0x000fe200078e0204 */
[----:B------:R-:W-:-:S02]  /*0220*/  LOP3.LUT R18, R18, 0x7fffffff, RZ, 0xc0, !PT ;  /* 0x7fffffff12127812 */ /* 0x000fc400078ec0ff */
[----:B------:R-:W-:Y:S02]  /*0230*/  LOP3.LUT R19, R19, 0x7fffffff, RZ, 0xc0, !PT ;  /* 0x7fffffff13137812 */ /* 0x000fe400078ec0ff */
[----:B------:R-:W-:Y:S02]  /*0240*/  I2FP.F32.U32 R21, R21 ;  /* 0x0000001500157245 */ /* 0x000fe40000201000 */
[----:B------:R-:W1:Y:S01]  /*0250*/  LDC.64 R4, c[0x0][0x3a0] ;  /* 0x0000e800ff047b82 */ /* 0x000e620000000a00 */
[----:B------:R-:W-:Y:S02]  /*0260*/  I2FP.F32.U32 R23, R20 ;  /* 0x0000001400177245 */ /* 0x000fe40000201000 */
[----:B------:R-:W-:Y:S02]  /*0270*/  LOP3.LUT R27, R12, 0x7fffffff, RZ, 0xc0, !PT ;  /* 0x7fffffff0c1b7812 */ /* 0x000fe400078ec0ff */
[----:B------:R-:W-:Y:S02]  /*0280*/  I2FP.F32.U32 R18, R18 ;  /* 0x0000001200127245 */ /* 0x000fe40000201000 */
[----:B------:R-:W-:-:S02]  /*0290*/  LOP3.LUT R25, R25, 0x7fffffff, RZ, 0xc0, !PT ;  /* 0x7fffffff19197812 */ /* 0x000fc400078ec0ff */
[----:B------:R-:W-:Y:S01]  /*02a0*/  I2FP.F32.U32 R12, R19 ;  /* 0x00000013000c7245 */ /* 0x000fe20000201000 */
[-C--:B------:R-:W-:Y:S01]  /*02b0*/  FFMA R19, R21, R0.reuse, -0.5 ;  /* 0xbf00000015137423 */ /* 0x080fe20000000000 */
[-C--:B------:R-:W-:Y:S01]  /*02c0*/  FFMA R21, R23, R0.reuse, -0.5 ;  /* 0xbf00000017157423 */ /* 0x080fe20000000000 */
[----:B------:R-:W-:Y:S01]  /*02d0*/  I2FP.F32.U32 R27, R27 ;  /* 0x0000001b001b7245 */ /* 0x000fe20000201000 */
[-C--:B------:R-:W-:Y:S01]  /*02e0*/  FFMA R18, R18, R0.reuse, -0.5 ;  /* 0xbf00000012127423 */ /* 0x080fe20000000000 */
[----:B------:R-:W-:Y:S01]  /*02f0*/  I2FP.F32.U32 R29, R25 ;  /* 0x00000019001d7245 */ /* 0x000fe20000201000 */
[----:B------:R-:W-:Y:S01]  /*0300*/  FMUL R21, R21, 4 ;  /* 0x4080000015157820 */ /* 0x000fe20000400000 */
[-C--:B------:R-:W-:Y:S01]  /*0310*/  FFMA R12, R12, R0.reuse, -0.5 ;  /* 0xbf0000000c0c7423 */ /* 0x080fe20000000000 */
[----:B------:R-:W-:Y:S01]  /*0320*/  FMUL R23, R18, 4 ;  /* 0x4080000012177820 */ /* 0x000fe20000400000 */
[-C--:B------:R-:W-:Y:S01]  /*0330*/  FFMA R18, R27, R0.reuse, -0.5 ;  /* 0xbf0000001b127423 */ /* 0x080fe20000000000 */
[----:B------:R-:W-:Y:S01]  /*0340*/  FFMA R29, R29, R0, -0.5 ;  /* 0xbf0000001d1d7423 */ /* 0x000fe20000000000 */
[----:B------:R-:W-:Y:S01]  /*0350*/  FMUL R19, R19, 4 ;  /* 0x4080000013137820 */ /* 0x000fe20000400000 */
[----:B------:R-:W-:Y:S01]  /*0360*/  FMUL R0, R21, R21 ;  /* 0x0000001515007220 */ /* 0x000fe20000400000 */
[----:B------:R-:W-:Y:S01]  /*0370*/  FMUL R12, R12, 4 ;  /* 0x408000000c0c7820 */ /* 0x000fe20000400000 */
[----:B------:R-:W-:Y:S01]  /*0380*/  FMUL R18, R18, 4 ;  /* 0x4080000012127820 */ /* 0x000fe20000400000 */
[----:B-1----:R-:W-:-:S04]  /*0390*/  IMAD.WIDE R4, R13, 0x4, R4 ;  /* 0x000000040d047825 */ /* 0x002fc800078e0204 */
[----:B------:R-:W-:Y:S01]  /*03a0*/  FFMA R0, R19, R19, R0 ;  /* 0x0000001313007223 */ /* 0x000fe20000000000 */
[----:B------:R1:W-:Y:S01]  /*03b0*/  STG.E desc[UR4][R6.64], R19 ;  /* 0x0000001306007986 */ /* 0x0003e2000c101904 */
[----:B------:R-:W-:Y:S01]  /*03c0*/  FMUL R29, R29, 4 ;  /* 0x408000001d1d7820 */ /* 0x000fe20000400000 */
[----:B0-----:R-:W-:-:S04]  /*03d0*/  IMAD.WIDE R2, R13, 0x4, R2 ;  /* 0x000000040d027825 */ /* 0x001fc800078e0202 */
[----:B------:R-:W-:Y:S01]  /*03e0*/  FFMA R0, R23, R23, R0 ;  /* 0x0000001717007223 */ /* 0x000fe20000000000 */
[----:B------:R0:W-:Y:S04]  /*03f0*/  STG.E desc[UR4][R14.64], R21 ;  /* 0x000000150e007986 */ /* 0x0001e8000c101904 */
[----:B------:R0:W-:Y:S04]  /*0400*/  STG.E desc[UR4][R16.64], R23 ;  /* 0x0000001710007986 */ /* 0x0001e8000c101904 */
[----:B------:R0:W-:Y:S01]  /*0410*/  STG.E desc[UR4][R10.64], R12 ;  /* 0x0000000c0a007986 */ /* 0x0001e2000c101904 */
[----:B-1----:R-:W-:Y:S01]  /*0420*/  IADD3 R6, PT, PT, R0, -0xd000000, RZ ;  /* 0xf300000000067810 */ /* 0x002fe20007ffe0ff */
[----:B------:R0:W1:Y:S02]  /*0430*/  MUFU.RSQ R7, R0 ;  /* 0x0000000000077308 */ /* 0x0000640000001400 */
[----:B------:R0:W-:Y:S01]  /*0440*/  STG.E desc[UR4][R4.64], R18 ;  /* 0x0000001204007986 */ /* 0x0001e2000c101904 */
[----:B------:R-:W-:-:S03]  /*0450*/  ISETP.GT.U32.AND P0, PT, R6, 0x727fffff, PT ;  /* 0x727fffff0600780c */ /* 0x000fc60003f04070 */
[----:B------:R0:W-:Y:S04]  /*0460*/  STG.E desc[UR4][R8.64], R25 ;  /* 0x0000001908007986 */ /* 0x0001e8000c101904 */
[----:B------:R0:W-:Y:S06]  /*0470*/  STG.E desc[UR4][R2.64], R29 ;  /* 0x0000001d02007986 */ /* 0x0001ec000c101904 */
[----:B------:R-:W-:Y:S05]  /*0480*/  @!P0 BRA `(.L_x_24) ;  /* 0x0000000000108947 */ /* 0x000fea0003800000 */
[----:B0-----:R-:W-:-:S07]  /*0490*/  MOV R9, 0x4b0 ;  /* 0x000004b000097802 */ /* 0x001fce0000000f00 */
[----:B-1----:R-:W-:Y:S05]  /*04a0*/  CALL.REL.NOINC `($__internal_1_$__cuda_sm20_sqrt_rn_f32_slowpath) ;  /* 0x0000000000f47944 */ /* 0x002fea0003c00000 */
[----:B------:R-:W-:Y:S01]  /*04b0*/  MOV R2, R0 ;  /* 0x0000000000027202 */ /* 0x000fe20000000f00 */
[----:B------:R-:W-:Y:S06]  /*04c0*/  BRA `(.L_x_25) ;  /* 0x0000000000107947 */ /* 0x000fec0003800000 */
.L_x_24:
[----:B01----:R-:W-:Y:S01]  /*04d0*/  FMUL.FTZ R3, R0, R7 ;  /* 0x0000000700037220 */ /* 0x003fe20000410000 */
[----:B------:R-:W-:-:S03]  /*04e0*/  FMUL.FTZ R2, R7, 0.5 ;  /* 0x3f00000007027820 */ /* 0x000fc60000410000 */
[----:B------:R-:W-:-:S04]  /*04f0*/  FFMA R0, -R3, R3, R0 ;  /* 0x0000000303007223 */ /* 0x000fc80000000100 */
[----:B------:R-:W-:-:S07]  /*0500*/  FFMA R2, R0, R2, R3 ;  /* 0x0000000200027223 */ /* 0x000fce0000000003 */
.L_x_25:
[----:B------:R-:W-:Y:S05]  /*0510*/  BSYNC.RECONVERGENT B0 ;  /* 0x0000000000007941 */ /* 0x000fea0003800200 */
.L_x_23:
        /* <DEDUP_REMOVED lines=9> */
[----:B------:R-:W-:Y:S05]  /*05b0*/  CALL.REL.NOINC `($__internal_1_$__cuda_sm20_sqrt_rn_f32_slowpath) ;  /* 0x0000000000b07944 */ /* 0x000fea0003c00000 */
[----:B------:R-:W-:Y:S01]  /*05c0*/  MOV R3, R0 ;  /* 0x0000000000037202 */ /* 0x000fe20000000f00 */
[----:B------:R-:W-:Y:S06]  /*05d0*/  BRA `(.L_x_28) ;  /* 0x0000000000107947 */ /* 0x000fec0003800000 */
.L_x_27:
[----:B------:R-:W-:Y:S01]  /*05e0*/  FMUL.FTZ R5, R0, R3 ;  /* 0x0000000300057220 */ /* 0x000fe20000410000 */
[----:B------:R-:W-:-:S03]  /*05f0*/  FMUL.FTZ R3, R3, 0.5 ;  /* 0x3f00000003037820 */ /* 0x000fc60000410000 */
[----:B------:R-:W-:-:S04]  /*0600*/  FFMA R0, -R5, R5, R0 ;  /* 0x0000000505007223 */ /* 0x000fc80000000100 */
[----:B------:R-:W-:-:S07]  /*0610*/  FFMA R3, R0, R3, R5 ;  /* 0x0000000300037223 */ /* 0x000fce0000000005 */
.L_x_28:
[----:B------:R-:W-:Y:S05]  /*0620*/  BSYNC.RECONVERGENT B0 ;  /* 0x0000000000007941 */ /* 0x000fea0003800200 */
.L_x_26:
[----:B------:R-:W-:Y:S01]  /*0630*/  FADD R18, R21, -R18 ;  /* 0x8000001215127221 */ /* 0x000fe20000000000 */
[----:B------:R-:W-:Y:S01]  /*0640*/  FADD R12, R19, -R12 ;  /* 0x8000000c130c7221 */ /* 0x000fe20000000000 */
[----:B------:R-:W-:Y:S01]  /*0650*/  FADD R23, R23, -R29 ;  /* 0x8000001d17177221 */ /* 0x000fe20000000000 */
[----:B------:R-:W-:Y:S01]  /*0660*/  BSSY.RECONVERGENT B0, `(.L_x_29) ;  /* 0x000000f000007945 */ /* 0x000fe20003800200 */
[----:B------:R-:W-:-:S04]  /*0670*/  FMUL R5, R18, R18 ;  /* 0x0000001212057220 */ /* 0x000fc80000400000 */
        /* <DEDUP_REMOVED lines=8> */
[----:B------:R-:W-:Y:S05]  /*0700*/  BRA `(.L_x_31) ;  /* 0x0000000000107947 */ /* 0x000fea0003800000 */
.L_x_30:
[----:B------:R-:W-:Y:S01]  /*0710*/  FMUL.FTZ R7, R0, R5 ;  /* 0x0000000500077220 */ /* 0x000fe20000410000 */
[----:B------:R-:W-:-:S03]  /*0720*/  FMUL.FTZ R5, R5, 0.5 ;  /* 0x3f00000005057820 */ /* 0x000fc60000410000 */
[----:B------:R-:W-:-:S04]  /*0730*/  FFMA R0, -R7, R7, R0 ;  /* 0x0000000707007223 */ /* 0x000fc80000000100 */
[----:B------:R-:W-:-:S07]  /*0740*/  FFMA R0, R0, R5, R7 ;  /* 0x0000000500007223 */ /* 0x000fce0000000007 */
.L_x_31:
[----:B------:R-:W-:Y:S05]  /*0750*/  BSYNC.RECONVERGENT B0 ;  /* 0x0000000000007941 */ /* 0x000fea0003800200 */
.L_x_29:
        /* <DEDUP_REMOVED lines=9> */
[C---:B------:R-:W-:Y:S02]  /*07f0*/  FFMA R7, R4.reuse, 1.4426950216293334961, -R3 ;  /* 0x3fb8aa3b04077823 */ /* 0x040fe40000000803 */
[----:B------:R-:W0:Y:S02]  /*0800*/  LDC.64 R2, c[0x0][0x3b0] ;  /* 0x0000ec00ff027b82 */ /* 0x000e240000000a00 */
[----:B------:R-:W-:-:S04]  /*0810*/  FFMA R7, R4, 1.925963033500011079e-08, R7 ;  /* 0x32a5706004077823 */ /* 0x000fc80000000007 */
[----:B------:R-:W1:Y:S02]  /*0820*/  MUFU.EX2 R4, R7 ;  /* 0x0000000700047308 */ /* 0x000e640000000800 */
[----:B-1----:R-:W-:Y:S01]  /*0830*/  FMUL R5, R5, R4 ;  /* 0x0000000405057220 */ /* 0x002fe20000400000 */
[----:B0-----:R-:W-:-:S04]  /*0840*/  IMAD.WIDE R2, R13, 0x4, R2 ;  /* 0x000000040d027825 */ /* 0x001fc800078e0202 */
[----:B------:R-:W-:-:S05]  /*0850*/  FMUL R5, R0, R5 ;  /* 0x0000000500057220 */ /* 0x000fca0000400000 */
[----:B------:R-:W-:Y:S01]  /*0860*/  STG.E desc[UR4][R2.64], R5 ;  /* 0x0000000502007986 */ /* 0x000fe2000c101904 */
[----:B------:R-:W-:Y:S05]  /*0870*/  EXIT ;  /* 0x000000000000794d */ /* 0x000fea0003800000 */
        .weak           $__internal_1_$__cuda_sm20_sqrt_rn_f32_slowpath
        .type           $__internal_1_$__cuda_sm20_sqrt_rn_f32_slowpath,@function
        .size           $__internal_1_$__cuda_sm20_sqrt_rn_f32_slowpath,(.L_x_44 - $__internal_1_$__cuda_sm20_sqrt_rn_f32_slowpath)
$__internal_1_$__cuda_sm20_sqrt_rn_f32_slowpath:
        /* <DEDUP_REMOVED lines=19> */
.L_x_32:
[----:B------:R-:W-:Y:S01]  /*09b0*/  HFMA2 R5, -RZ, RZ, 0, 0 ;  /* 0x00000000ff057431 */ /* 0x000fe200000001ff */
[----:B------:R-:W-:Y:S02]  /*09c0*/  MOV R0, R4 ;  /* 0x0000000400007202 */ /* 0x000fe40000000f00 */
[----:B------:R-:W-:-:S04]  /*09d0*/  MOV R4, R9 ;  /* 0x0000000900047202 */ /* 0x000fc80000000f00 */
[----:B------:R-:W-:Y:S05]  /*09e0*/  RET.REL.NODEC R4 `(_Z10initializePfS_S_S_S_S_S_Pj) ;  /* 0xfffffff404847950 */ /* 0x000fea0003c3ffff */
.L_x_33:
        /* <DEDUP_REMOVED lines=9> */
.L_x_44:


//--------------------- .text._Z10zero_statsiPf   --------------------------
	.section	.text._Z10zero_statsiPf,"ax",@progbits
	.align	128
        .global         _Z10zero_statsiPf
        .type           _Z10zero_statsiPf,@function
        .size           _Z10zero_statsiPf,(.L_x_47 - _Z10zero_statsiPf)
        .other          _Z10zero_statsiPf,@"STO_CUDA_ENTRY STV_DEFAULT"
_Z10zero_statsiPf:
.text._Z10zero_statsiPf:
[----:B------:R-:W-:Y:S01]  /*0000*/  LDC R1, c[0x0][0x37c] ;  /* 0x0000df00ff017b82 */ /* 0x000fe20000000800 */
[----:B------:R-:W0:Y:S07]  /*0010*/  S2R R5, SR_CTAID.X ;  /* 0x0000000000057919 */ /* 0x000e2e0000002500 */
[----:B------:R-:W1:Y:S01]  /*0020*/  LDC.64 R2, c[0x0][0x388] ;  /* 0x0000e200ff027b82 */ /* 0x000e620000000a00 */
[----:B------:R-:W0:Y:S01]  /*0030*/  LDCU UR4, c[0x0][0x360] ;  /* 0x00006c00ff0477ac */ /* 0x000e220008000800 */
[----:B------:R-:W0:Y:S06]  /*0040*/  S2R R0, SR_TID.X ;  /* 0x0000000000007919 */ /* 0x000e2c0000002100 */
[----:B------:R-:W2:Y:S01]  /*0050*/  LDC R9, c[0x0][0x380] ;  /* 0x0000e000ff097b82 */ /* 0x000ea20000000800 */
[----:B0-----:R-:W-:Y:S01]  /*0060*/  IMAD R5, R5, UR4, R0 ;  /* 0x0000000405057c24 */ /* 0x001fe2000f8e0200 */
[----:B------:R-:W0:Y:S03]  /*0070*/  LDCU.64 UR4, c[0x0][0x358] ;  /* 0x00006b00ff0477ac */ /* 0x000e260008000a00 */
[----:B-1----:R-:W-:-:S04]  /*0080*/  IMAD.WIDE R2, R5, 0x4, R2 ;  /* 0x0000000405027825 */ /* 0x002fc800078e0202 */
[----:B--2---:R-:W-:-:S04]  /*0090*/  IMAD.WIDE R4, R9, 0x4, R2 ;  /* 0x0000000409047825 */ /* 0x004fc800078e0202 */
[C---:B------:R-:W-:Y:S01]  /*00a0*/  IMAD.WIDE R6, R9.reuse, 0x4, R4 ;  /* 0x0000000409067825 */ /* 0x040fe200078e0204 */
[----:B0-----:R-:W-:Y:S03]  /*00b0*/  STG.E desc[UR4][R2.64], RZ ;  /* 0x000000ff02007986 */ /* 0x001fe6000c101904 */
[----:B------:R-:W-:Y:S01]  /*00c0*/  IMAD.WIDE R8, R9, 0x4, R6 ;  /* 0x0000000409087825 */ /* 0x000fe200078e0206 */
[----:B------:R-:W-:Y:S04]  /*00d0*/  STG.E desc[UR4][R4.64], RZ ;  /* 0x000000ff04007986 */ /* 0x000fe8000c101904 */
[----:B------:R-:W-:Y:S04]  /*00e0*/  STG.E desc[UR4][R6.64], RZ ;  /* 0x000000ff06007986 */ /* 0x000fe8000c101904 */
[----:B------:R-:W-:Y:S01]  /*00f0*/  STG.E desc[UR4][R8.64], RZ ;  /* 0x000000ff08007986 */ /* 0x000fe2000c101904 */
[----:B------:R-:W-:Y:S05]  /*0100*/  EXIT ;  /* 0x000000000000794d */ /* 0x000fea0003800000 */
.L_x_34:
        /* <DEDUP_REMOVED lines=15> */
.L_x_47:


//--------------------- .text._Z7initranjPj       --------------------------
	.section	.text._Z7initranjPj,"ax",@progbits
	.align	128
        .global         _Z7initranjPj
        .type           _Z7initranjPj,@function
        .size           _Z7initranjPj,(.L_x_48 - _Z7initranjPj)
        .other          _Z7initranjPj,@"STO_CUDA_ENTRY STV_DEFAULT"
_Z7initranjPj:
.text._Z7initranjPj:
[----:B------:R-:W-:Y:S01]  /*0000*/  LDC R1, c[0x0][0x37c] ;  /* 0x0000df00ff017b82 */ /* 0x000fe20000000800 */
[----:B------:R-:W0:Y:S01]  /*0010*/  S2R R5, SR_CTAID.X ;  /* 0x0000000000057919 */ /* 0x000e220000002500 */
[----:B------:R-:W0:Y:S06]  /*0020*/  LDCU UR4, c[0x0][0x360] ;  /* 0x00006c00ff0477ac */ /* 0x000e2c0008000800 */
[----:B------:R-:W1:Y:S01]  /*0030*/  LDC.64 R2, c[0x0][0x388] ;  /* 0x0000e200ff027b82 */ /* 0x000e620000000a00 */
[----:B------:R-:W-:Y:S01]  /*0040*/  HFMA2 R7, -RZ, RZ, 2.4318695068359375e-05, 12.3515625 ;  /* 0x01984a2dff077431 */ /* 0x000fe200000001ff */
[----:B------:R-:W0:Y:S01]  /*0050*/  S2R R0, SR_TID.X ;  /* 0x0000000000007919 */ /* 0x000e220000002100 */
[----:B------:R-:W2:Y:S01]  /*0060*/  LDCU UR6, c[0x0][0x380] ;  /* 0x00007000ff0677ac */ /* 0x000ea20008000800 */
[----:B0-----:R-:W-:Y:S01]  /*0070*/  IMAD R5, R5, UR4, R0 ;  /* 0x0000000405057c24 */ /* 0x001fe2000f8e0200 */
[----:B------:R-:W0:Y:S03]  /*0080*/  LDCU.64 UR4, c[0x0][0x358] ;  /* 0x00006b00ff0477ac */ /* 0x000e260008000a00 */
[C---:B-1----:R-:W-:Y:S01]  /*0090*/  IMAD.WIDE R2, R5.reuse, 0x4, R2 ;  /* 0x0000000405027825 */ /* 0x042fe200078e0202 */
[----:B--2---:R-:W-:-:S05]  /*00a0*/  LOP3.LUT R0, R5, UR6, RZ, 0x3c, !PT ;  /* 0x0000000605007c12 */ /* 0x004fca000f8e3cff */
[----:B------:R-:W-:-:S05]  /*00b0*/  IMAD R0, R0, R7, 0x1 ;  /* 0x0000000100007424 */ /* 0x000fca00078e0207 */
[----:B------:R-:W-:-:S05]  /*00c0*/  LOP3.LUT R5, R0, 0x7fffffff, RZ, 0xc0, !PT ;  /* 0x7fffffff00057812 */ /* 0x000fca00078ec0ff */
[----:B0-----:R-:W-:Y:S01]  /*00d0*/  STG.E desc[UR4][R2.64], R5 ;  /* 0x0000000502007986 */ /* 0x001fe2000c101904 */
[----:B------:R-:W-:Y:S05]  /*00e0*/  EXIT ;  /* 0x000000000000794d */ /* 0x000fea0003800000 */
.L_x_35:
        /* <DEDUP_REMOVED lines=9> */
.L_x_48:


//--------------------- .text._Z15SumWithinBlocksiPKfPf --------------------------
	.section	.text._Z15SumWithinBlocksiPKfPf,"ax",@progbits
	.align	128
        .global         _Z15SumWithinBlocksiPKfPf
        .type           _Z15SumWithinBlocksiPKfPf,@function
        .size           _Z15SumWithinBlocksiPKfPf,(.L_x_49 - _Z15SumWithinBlocksiPKfPf)
        .other          _Z15SumWithinBlocksiPKfPf,@"STO_CUDA_ENTRY STV_DEFAULT"
_Z15SumWithinBlocksiPKfPf:
.text._Z15SumWithinBlocksiPKfPf:
[----:B------:R-:W-:Y:S01]  /*0000*/  LDC R1, c[0x0][0x37c] ;  /* 0x0000df00ff017b82 */ /* 0x000fe20000000800 */
[----:B------:R-:W0:Y:S07]  /*0010*/  S2R R0, SR_CTAID.X ;  /* 0x0000000000007919 */ /* 0x000e2e0000002500 */
[----:B------:R-:W0:Y:S01]  /*0020*/  LDC R2, c[0x0][0x360] ;  /* 0x0000d800ff027b82 */ /* 0x000e220000000800 */
[----:B------:R-:W1:Y:S01]  /*0030*/  LDCU UR9, c[0x0][0x380] ;  /* 0x00007000ff0977ac */ /* 0x000e620008000800 */
[----:B------:R-:W-:Y:S01]  /*0040*/  BSSY.RECONVERGENT B0, `(.L_x_36) ;  /* 0x0000045000007945 */ /* 0x000fe20003800200 */
[----:B------:R-:W0:Y:S01]  /*0050*/  S2R R3, SR_TID.X ;  /* 0x0000000000037919 */ /* 0x000e220000002100 */
[----:B------:R-:W-:Y:S01]  /*0060*/  IMAD.MOV.U32 R6, RZ, RZ, RZ ;  /* 0x000000ffff067224 */ /* 0x000fe200078e00ff */
[----:B------:R-:W2:Y:S01]  /*0070*/  LDCU.64 UR6, c[0x0][0x358] ;  /* 0x00006b00ff0677ac */ /* 0x000ea20008000a00 */
[----:B------:R-:W3:Y:S01]  /*0080*/  LDCU UR8, c[0x0][0x370] ;  /* 0x00006e00ff0877ac */ /* 0x000ee20008000800 */
[----:B0-----:R-:W-:-:S05]  /*0090*/  IMAD R5, R2, R0, R3 ;  /* 0x0000000002057224 */ /* 0x001fca00078e0203 */
[----:B-1----:R-:W-:-:S13]  /*00a0*/  ISETP.GE.AND P0, PT, R5, UR9, PT ;  /* 0x0000000905007c0c */ /* 0x002fda000bf06270 */
[----:B--23--:R-:W-:Y:S05]  /*00b0*/  @P0 BRA `(.L_x_37) ;  /* 0x0000000000f40947 */ /* 0x00cfea0003800000 */
[----:B------:R-:W-:Y:S01]  /*00c0*/  IMAD R4, R2, UR8, RZ ;  /* 0x0000000802047c24 */ /* 0x000fe2000f8e02ff */
[----:B------:R-:W-:Y:S03]  /*00d0*/  BSSY.RECONVERGENT B1, `(.L_x_38) ;  /* 0x000002a000017945 */ /* 0x000fe60003800200 */
[----:B------:R-:W0:Y:S01]  /*00e0*/  I2F.U32.RP R11, R4 ;  /* 0x00000004000b7306 */ /* 0x000e220000209000 */
[C---:B------:R-:W-:Y:S01]  /*00f0*/  IMAD.IADD R8, R4.reuse, 0x1, R5 ;  /* 0x0000000104087824 */ /* 0x040fe200078e0205 */
[----:B------:R-:W-:Y:S02]  /*0100*/  IADD3 R13, PT, PT, RZ, -R4, RZ ;  /* 0x80000004ff0d7210 */ /* 0x000fe40007ffe0ff */
[----:B------:R-:W-:Y:S02]  /*0110*/  ISETP.NE.U32.AND P2, PT, R4, RZ, PT ;  /* 0x000000ff0400720c */ /* 0x000fe40003f45070 */
[----:B------:R-:W-:-:S02]  /*0120*/  ISETP.GE.AND P0, PT, R8, UR9, PT ;  /* 0x0000000908007c0c */ /* 0x000fc4000bf06270 */
[----:B------:R-:W-:Y:S02]  /*0130*/  VIMNMX R9, PT, PT, R8, UR9, !PT ;  /* 0x0000000908097c48 */ /* 0x000fe4000ffe0100 */
[----:B------:R-:W-:-:S04]  /*0140*/  SEL R10, RZ, 0x1, P0 ;  /* 0x00000001ff0a7807 */ /* 0x000fc80000000000 */
[----:B------:R-:W-:Y:S01]  /*0150*/  IADD3 R9, PT, PT, R9, -R8, -R10 ;  /* 0x8000000809097210 */ /* 0x000fe20007ffe80a */
[----:B0-----:R-:W0:Y:S02]  /*0160*/  MUFU.RCP R11, R11 ;  /* 0x0000000b000b7308 */ /* 0x001e240000001000 */
[----:B0-----:R-:W-:-:S06]  /*0170*/  VIADD R6, R11, 0xffffffe ;  /* 0x0ffffffe0b067836 */ /* 0x001fcc0000000000 */
[----:B------:R0:W1:Y:S02]  /*0180*/  F2I.FTZ.U32.TRUNC.NTZ R7, R6 ;  /* 0x0000000600077305 */ /* 0x000064000021f000 */
[----:B0-----:R-:W-:Y:S02]  /*0190*/  IMAD.MOV.U32 R6, RZ, RZ, RZ ;  /* 0x000000ffff067224 */ /* 0x001fe400078e00ff */
[----:B-1----:R-:W-:-:S04]  /*01a0*/  IMAD R13, R13, R7, RZ ;  /* 0x000000070d0d7224 */ /* 0x002fc800078e02ff */
[----:B------:R-:W-:-:S06]  /*01b0*/  IMAD.HI.U32 R12, R7, R13, R6 ;  /* 0x0000000d070c7227 */ /* 0x000fcc00078e0006 */
[----:B------:R-:W-:-:S05]  /*01c0*/  IMAD.HI.U32 R7, R12, R9, RZ ;  /* 0x000000090c077227 */ /* 0x000fca00078e00ff */
[----:B------:R-:W-:-:S05]  /*01d0*/  IADD3 R6, PT, PT, -R7, RZ, RZ ;  /* 0x000000ff07067210 */ /* 0x000fca0007ffe1ff */
[----:B------:R-:W-:-:S05]  /*01e0*/  IMAD R9, R4, R6, R9 ;  /* 0x0000000604097224 */ /* 0x000fca00078e0209 */
[----:B------:R-:W-:-:S13]  /*01f0*/  ISETP.GE.U32.AND P0, PT, R9, R4, PT ;  /* 0x000000040900720c */ /* 0x000fda0003f06070 */
[----:B------:R-:W-:Y:S02]  /*0200*/  @P0 IMAD.IADD R9, R9, 0x1, -R4 ;  /* 0x0000000109090824 */ /* 0x000fe400078e0a04 */
[----:B------:R-:W-:-:S03]  /*0210*/  @P0 VIADD R7, R7, 0x1 ;  /* 0x0000000107070836 */ /* 0x000fc60000000000 */
[----:B------:R-:W-:-:S13]  /*0220*/  ISETP.GE.U32.AND P1, PT, R9, R4, PT ;  /* 0x000000040900720c */ /* 0x000fda0003f26070 */
[----:B------:R-:W-:Y:S02]  /*0230*/  @P1 IADD3 R7, PT, PT, R7, 0x1, RZ ;  /* 0x0000000107071810 */ /* 0x000fe40007ffe0ff */
[----:B------:R-:W-:-:S05]  /*0240*/  @!P2 LOP3.LUT R7, RZ, R4, RZ, 0x33, !PT ;  /* 0x00000004ff07a212 */ /* 0x000fca00078e33ff */
[----:B------:R-:W-:-:S05]  /*0250*/  IMAD.IADD R7, R10, 0x1, R7 ;  /* 0x000000010a077824 */ /* 0x000fca00078e0207 */
[C---:B------:R-:W-:Y:S02]  /*0260*/  LOP3.LUT R6, R7.reuse, 0x3, RZ, 0xc0, !PT ;  /* 0x0000000307067812 */ /* 0x040fe400078ec0ff */
[----:B------:R-:W-:Y:S02]  /*0270*/  ISETP.GE.U32.AND P1, PT, R7, 0x3, PT ;  /* 0x000000030700780c */ /* 0x000fe40003f26070 */
[----:B------:R-:W-:Y:S01]  /*0280*/  ISETP.NE.AND P0, PT, R6, 0x3, PT ;  /* 0x000000030600780c */ /* 0x000fe20003f05270 */
[----:B------:R-:W-:-:S12]  /*0290*/  IMAD.MOV.U32 R6, RZ, RZ, RZ ;  /* 0x000000ffff067224 */ /* 0x000fd800078e00ff */
[----:B------:R-:W-:Y:S05]  /*02a0*/  @!P0 BRA `(.L_x_39) ;  /* 0x0000000000308947 */ /* 0x000fea0003800000 */
[----:B------:R-:W0:Y:S01]  /*02b0*/  LDC.64 R10, c[0x0][0x388] ;  /* 0x0000e200ff0a7b82 */ /* 0x000e220000000a00 */
[----:B------:R-:W-:-:S04]  /*02c0*/  IADD3 R6, PT, PT, R7, 0x1, RZ ;  /* 0x0000000107067810 */ /* 0x000fc80007ffe0ff */
[----:B------:R-:W-:Y:S01]  /*02d0*/  LOP3.LUT R7, R6, 0x3, RZ, 0xc0, !PT ;  /* 0x0000000306077812 */ /* 0x000fe200078ec0ff */
[----:B------:R-:W-:-:S04]  /*02e0*/  IMAD.MOV.U32 R6, RZ, RZ, RZ ;  /* 0x000000ffff067224 */ /* 0x000fc800078e00ff */
[----:B------:R-:W-:-:S07]  /*02f0*/  IMAD.MOV R7, RZ, RZ, -R7 ;  /* 0x000000ffff077224 */ /* 0x000fce00078e0a07 */
.L_x_40:
[----:B0-----:R-:W-:-:S06]  /*0300*/  IMAD.WIDE R8, R5, 0x4, R10 ;  /* 0x0000000405087825 */ /* 0x001fcc00078e020a */
[----:B------:R-:W2:Y:S01]  /*0310*/  LDG.E R9, desc[UR6][R8.64] ;  /* 0x0000000608097981 */ /* 0x000ea2000c1e1900 */
[----:B------:R-:W-:Y:S01]  /*0320*/  IADD3 R7, PT, PT, R7, 0x1, RZ ;  /* 0x0000000107077810 */ /* 0x000fe20007ffe0ff */
[----:B------:R-:W-:-:S03]  /*0330*/  IMAD.IADD R5, R4, 0x1, R5 ;  /* 0x0000000104057824 */ /* 0x000fc600078e0205 */
[----:B------:R-:W-:Y:S01]  /*0340*/  ISETP.NE.AND P0, PT, R7, RZ, PT ;  /* 0x000000ff0700720c */ /* 0x000fe20003f05270 */
[----:B--2---:R-:W-:-:S12]  /*0350*/  FADD R6, R9, R6 ;  /* 0x0000000609067221 */ /* 0x004fd80000000000 */
[----:B------:R-:W-:Y:S05]  /*0360*/  @P0 BRA `(.L_x_40) ;  /* 0xfffffffc00e40947 */ /* 0x000fea000383ffff */
.L_x_39:
[----:B------:R-:W-:Y:S05]  /*0370*/  BSYNC.RECONVERGENT B1 ;  /* 0x0000000000017941 */ /* 0x000fea0003800200 */
.L_x_38:
[----:B------:R-:W-:Y:S05]  /*0380*/  @!P1 BRA `(.L_x_37) ;  /* 0x0000000000409947 */ /* 0x000fea0003800000 */
.L_x_41:
[----:B------:R-:W0:Y:S02]  /*0390*/  LDC.64 R8, c[0x0][0x388] ;  /* 0x0000e200ff087b82 */ /* 0x000e240000000a00 */
[----:B0-----:R-:W-:-:S04]  /*03a0*/  IMAD.WIDE R14, R5, 0x4, R8 ;  /* 0x00000004050e7825 */ /* 0x001fc800078e0208 */
[C---:B------:R-:W-:Y:S02]  /*03b0*/  IMAD.WIDE R8, R4.reuse, 0x4, R14 ;  /* 0x0000000404087825 */ /* 0x040fe400078e020e */
[----:B------:R-:W2:Y:S02]  /*03c0*/  LDG.E R15, desc[UR6][R14.64] ;  /* 0x000000060e0f7981 */ /* 0x000ea4000c1e1900 */
[C---:B------:R-:W-:Y:S02]  /*03d0*/  IMAD.WIDE R10, R4.reuse, 0x4, R8 ;  /* 0x00000004040a7825 */ /* 0x040fe400078e0208 */
[----:B------:R-:W3:Y:S02]  /*03e0*/  LDG.E R9, desc[UR6][R8.64] ;  /* 0x0000000608097981 */ /* 0x000ee4000c1e1900 */
[C---:B------:R-:W-:Y:S02]  /*03f0*/  IMAD.WIDE R12, R4.reuse, 0x4, R10 ;  /* 0x00000004040c7825 */ /* 0x040fe400078e020a */
[----:B------:R-:W4:Y:S04]  /*0400*/  LDG.E R11, desc[UR6][R10.64] ;  /* 0x000000060a0b7981 */ /* 0x000f28000c1e1900 */
[----:B------:R-:W5:Y:S01]  /*0410*/  LDG.E R13, desc[UR6][R12.64] ;  /* 0x000000060c0d7981 */ /* 0x000f62000c1e1900 */
[----:B------:R-:W-:-:S05]  /*0420*/  IMAD R5, R4, 0x4, R5 ;  /* 0x0000000404057824 */ /* 0x000fca00078e0205 */
[----:B------:R-:W-:Y:S01]  /*0430*/  ISETP.GE.AND P0, PT, R5, UR9, PT ;  /* 0x0000000905007c0c */ /* 0x000fe2000bf06270 */
[----:B--2---:R-:W-:-:S04]  /*0440*/  FADD R6, R15, R6 ;  /* 0x000000060f067221 */ /* 0x004fc80000000000 */
[----:B---3--:R-:W-:-:S04]  /*0450*/  FADD R6, R6, R9 ;  /* 0x0000000906067221 */ /* 0x008fc80000000000 */
[----:B----4-:R-:W-:-:S04]  /*0460*/  FADD R6, R6, R11 ;  /* 0x0000000b06067221 */ /* 0x010fc80000000000 */
[----:B-----5:R-:W-:Y:S01]  /*0470*/  FADD R6, R6, R13 ;  /* 0x0000000d06067221 */ /* 0x020fe20000000000 */
[----:B------:R-:W-:Y:S06]  /*0480*/  @!P0 BRA `(.L_x_41) ;  /* 0xfffffffc00c08947 */ /* 0x000fec000383ffff */
.L_x_37:
[----:B------:R-:W-:Y:S05]  /*0490*/  BSYNC.RECONVERGENT B0 ;  /* 0x0000000000007941 */ /* 0x000fea0003800200 */
.L_x_36:
[----:B------:R-:W0:Y:S01]  /*04a0*/  S2UR UR5, SR_CgaCtaId ;  /* 0x00000000000579c3 */ /* 0x000e220000008800 */
[----:B------:R-:W-:Y:S01]  /*04b0*/  UMOV UR4, 0x400 ;  /* 0x0000040000047882 */ /* 0x000fe20000000000 */
[C---:B------:R-:W-:Y:S01]  /*04c0*/  IADD3 R5, PT, PT, R3.reuse, 0x80, RZ ;  /* 0x0000008003057810 */ /* 0x040fe20007ffe0ff */
[----:B------:R-:W-:-:S03]  /*04d0*/  VIADD R9, R3, 0x40 ;  /* 0x0000004003097836 */ /* 0x000fc60000000000 */
[----:B------:R-:W-:-:S04]  /*04e0*/  ISETP.GE.U32.AND P0, PT, R5, R2, PT ;  /* 0x000000020500720c */ /* 0x000fc80003f06070 */
[----:B------:R-:W-:Y:S02]  /*04f0*/  ISETP.GT.U32.OR P1, PT, R3, 0x7f, P0 ;  /* 0x0000007f0300780c */ /* 0x000fe40000724470 */
[----:B------:R-:W-:Y:S02]  /*0500*/  ISETP.GE.U32.AND P0, PT, R9, R2, PT ;  /* 0x000000020900720c */ /* 0x000fe40003f06070 */
[C---:B------:R-:W-:Y:S02]  /*0510*/  IADD3 R9, PT, PT, R3.reuse, 0x20, RZ ;  /* 0x0000002003097810 */ /* 0x040fe40007ffe0ff */
[----:B------:R-:W-:Y:S01]  /*0520*/  ISETP.GT.U32.OR P0, PT, R3, 0x3f, P0 ;  /* 0x0000003f0300780c */ /* 0x000fe20000704470 */
[----:B0-----:R-:W-:-:S06]  /*0530*/  ULEA UR4, UR5, UR4, 0x18 ;  /* 0x0000000405047291 */ /* 0x001fcc000f8ec0ff */
[----:B------:R-:W-:-:S05]  /*0540*/  LEA R5, R3, UR4, 0x2 ;  /* 0x0000000403057c11 */ /* 0x000fca000f8e10ff */
[----:B------:R-:W-:Y:S01]  /*0550*/  STS [R5], R6 ;  /* 0x0000000605007388 */ /* 0x000fe20000000800 */
[----:B------:R-:W-:Y:S06]  /*0560*/  BAR.SYNC.DEFER_BLOCKING 0x0 ;  /* 0x0000000000007b1d */ /* 0x000fec0000010000 */
[----:B------:R-:W-:Y:S04]  /*0570*/  @!P1 LDS R4, [R5+0x200] ;  /* 0x0002000005049984 */ /* 0x000fe80000000800 */
[----:B------:R-:W0:Y:S02]  /*0580*/  @!P1 LDS R7, [R5] ;  /* 0x0000000005079984 */ /* 0x000e240000000800 */
[----:B0-----:R-:W-:-:S05]  /*0590*/  @!P1 FADD R4, R4, R7 ;  /* 0x0000000704049221 */ /* 0x001fca0000000000 */
[----:B------:R-:W-:Y:S01]  /*05a0*/  @!P1 STS [R5], R4 ;  /* 0x0000000405009388 */ /* 0x000fe20000000800 */
[----:B------:R-:W-:Y:S01]  /*05b0*/  BAR.SYNC.DEFER_BLOCKING 0x0 ;  /* 0x0000000000007b1d */ /* 0x000fe20000010000 */
[----:B------:R-:W-:Y:S01]  /*05c0*/  ISETP.GE.U32.AND P1, PT, R9, R2, PT ;  /* 0x000000020900720c */ /* 0x000fe20003f26070 */
[----:B------:R-:W-:-:S03]  /*05d0*/  VIADD R9, R3, 0x10 ;  /* 0x0000001003097836 */ /* 0x000fc60000000000 */
[----:B------:R-:W-:Y:S01]  /*05e0*/  ISETP.GT.U32.OR P1, PT, R3, 0x1f, P1 ;  /* 0x0000001f0300780c */ /* 0x000fe20000f24470 */
[----:B------:R-:W-:Y:S04]  /*05f0*/  @!P0 LDS R7, [R5+0x100] ;  /* 0x0001000005078984 */ /* 0x000fe80000000800 */
[----:B------:R-:W0:Y:S02]  /*0600*/  @!P0 LDS R6, [R5] ;  /* 0x0000000005068984 */ /* 0x000e240000000800 */
[----:B0-----:R-:W-:-:S05]  /*0610*/  @!P0 FADD R6, R7, R6 ;  /* 0x0000000607068221 */ /* 0x001fca0000000000 */
[----:B------:R-:W-:Y:S01]  /*0620*/  @!P0 STS [R5], R6 ;  /* 0x0000000605008388 */ /* 0x000fe20000000800 */
[----:B------:R-:W-:Y:S01]  /*0630*/  BAR.SYNC.DEFER_BLOCKING 0x0 ;  /* 0x0000000000007b1d */ /* 0x000fe20000010000 */
[----:B------:R-:W-:Y:S02]  /*0640*/  ISETP.GE.U32.AND P0, PT, R9, R2, PT ;  /* 0x000000020900720c */ /* 0x000fe40003f06070 */
[C---:B------:R-:W-:Y:S02]  /*0650*/  IADD3 R9, PT, PT, R3.reuse, 0x8, RZ ;  /* 0x0000000803097810 */ /* 0x040fe40007ffe0ff */
[----:B------:R-:W-:Y:S01]  /*0660*/  ISETP.GT.U32.OR P0, PT, R3, 0xf, P0 ;  /* 0x0000000f0300780c */ /* 0x000fe20000704470 */
        /* <DEDUP_REMOVED lines=21> */
[----:B------:R-:W-:-:S04]  /*07c0*/  ISETP.GE.U32.AND P1, PT, R9, R2, PT ;  /* 0x000000020900720c */ /* 0x000fc80003f26070 */
[----:B------:R-:W-:Y:S01]  /*07d0*/  ISETP.GT.U32.OR P1, PT, R3, 0x1, P1 ;  /* 0x000000010300780c */ /* 0x000fe20000f24470 */
[----:B------:R-:W-:Y:S04]  /*07e0*/  @!P0 LDS R7, [R5+0x10] ;  /* 0x0000100005078984 */ /* 0x000fe80000000800 */
[----:B------:R-:W0:Y:S02]  /*07f0*/  @!P0 LDS R6, [R5] ;  /* 0x0000000005068984 */ /* 0x000e240000000800 */
[----:B0-----:R-:W-:-:S05]  /*0800*/  @!P0 FADD R6, R7, R6 ;  /* 0x0000000607068221 */ /* 0x001fca0000000000 */
[----:B------:R-:W-:Y:S01]  /*0810*/  @!P0 STS [R5], R6 ;  /* 0x0000000605008388 */ /* 0x000fe20000000800 */
[----:B------:R-:W-:Y:S01]  /*0820*/  BAR.SYNC.DEFER_BLOCKING 0x0 ;  /* 0x0000000000007b1d */ /* 0x000fe20000010000 */
[----:B------:R-:W-:-:S04]  /*0830*/  ISETP.GE.U32.AND P0, PT, R2, 0x2, PT ;  /* 0x000000020200780c */ /* 0x000fc80003f06070 */
[----:B------:R-:W-:Y:S01]  /*0840*/  ISETP.NE.OR P0, PT, R3, RZ, !P0 ;  /* 0x000000ff0300720c */ /* 0x000fe20004705670 */
[----:B------:R-:W-:Y:S04]  /*0850*/  @!P1 LDS R7, [R5+0x8] ;  /* 0x0000080005079984 */ /* 0x000fe80000000800 */
[----:B------:R-:W0:Y:S02]  /*0860*/  @!P1 LDS R4, [R5] ;  /* 0x0000000005049984 */ /* 0x000e240000000800 */
[----:B0-----:R-:W-:-:S05]  /*0870*/  @!P1 FADD R4, R7, R4 ;  /* 0x0000000407049221 */ /* 0x001fca0000000000 */
[----:B------:R-:W-:Y:S01]  /*0880*/  @!P1 STS [R5], R4 ;  /* 0x0000000405009388 */ /* 0x000fe20000000800 */
[----:B------:R-:W-:Y:S01]  /*0890*/  BAR.SYNC.DEFER_BLOCKING 0x0 ;  /* 0x0000000000007b1d */ /* 0x000fe20000010000 */
[----:B------:R-:W-:-:S05]  /*08a0*/  ISETP.NE.AND P1, PT, R3, RZ, PT ;  /* 0x000000ff0300720c */ /* 0x000fca0003f25270 */
[----:B------:R-:W-:Y:S04]  /*08b0*/  @!P0 LDS R2, [R5+0x4] ;  /* 0x0000040005028984 */ /* 0x000fe80000000800 */
[----:B------:R-:W0:Y:S02]  /*08c0*/  @!P0 LDS R7, [R5] ;  /* 0x0000000005078984 */ /* 0x000e240000000800 */
[----:B0-----:R-:W-:-:S05]  /*08d0*/  @!P0 FADD R2, R2, R7 ;  /* 0x0000000702028221 */ /* 0x001fca0000000000 */
[----:B------:R0:W-:Y:S01]  /*08e0*/  @!P0 STS [R5], R2 ;  /* 0x0000000205008388 */ /* 0x0001e20000000800 */
[----:B------:R-:W-:Y:S06]  /*08f0*/  BAR.SYNC.DEFER_BLOCKING 0x0 ;  /* 0x0000000000007b1d */ /* 0x000fec0000010000 */
[----:B------:R-:W-:Y:S05]  /*0900*/  @P1 EXIT ;  /* 0x000000000000194d */ /* 0x000fea0003800000 */
[----:B0-----:R-:W0:Y:S01]  /*0910*/  LDS R5, [UR4] ;  /* 0x00000004ff057984 */ /* 0x001e220008000800 */
[----:B------:R-:W1:Y:S02]  /*0920*/  LDC.64 R2, c[0x0][0x390] ;  /* 0x0000e400ff027b82 */ /* 0x000e640000000a00 */
[----:B-1----:R-:W-:-:S05]  /*0930*/  IMAD.WIDE.U32 R2, R0, 0x4, R2 ;  /* 0x0000000400027825 */ /* 0x002fca00078e0002 */
[----:B0-----:R-:W-:Y:S01]  /*0940*/  STG.E desc[UR6][R2.64], R5 ;  /* 0x0000000502007986 */ /* 0x001fe2000c101906 */
[----:B------:R-:W-:Y:S05]  /*0950*/  EXIT ;  /* 0x000000000000794d */ /* 0x000fea0003800000 */
.L_x_42:
        /* <DEDUP_REMOVED lines=10> */
.L_x_49:


//--------------------- .nv.shared.reserved.0     --------------------------
	.section	.nv.shared.reserved.0,"aw",@nobits
	.weak		__nv_reservedSMEM_offset_0_alias
	.size		__nv_reservedSMEM_offset_0_alias, 0, 64
	.other		__nv_reservedSMEM_offset_0_alias,@"STO_CUDA_RESERVED_SHARED STV_DEFAULT"
__nv_reservedSMEM_offset_0_alias:
	.zero		0
	.zero		64


//--------------------- .nv.shared._Z15SumWithinBlocksiPKfPf --------------------------
	.section	.nv.shared._Z15SumWithinBlocksiPKfPf,"aw",@nobits
	.sectionflags	@""
	.align	4
.nv.shared._Z15SumWithinBlocksiPKfPf:
	.zero		3072


//--------------------- .nv.constant0._Z9propagateiiPfS_S_S_S_S_S_S_Pj --------------------------
	.section	.nv.constant0._Z9propagateiiPfS_S_S_S_S_S_S_Pj,"a",@progbits
	.sectionflags	@""
	.align	4
.nv.constant0._Z9propagateiiPfS_S_S_S_S_S_S_Pj:
	.zero		976


//--------------------- .nv.constant0._Z10initializePfS_S_S_S_S_S_Pj --------------------------
	.section	.nv.constant0._Z10initializePfS_S_S_S_S_S_Pj,"a",@progbits
	.sectionflags	@""
	.align	4
.nv.constant0._Z10initializePfS_S_S_S_S_S_Pj:
	.zero		960


//--------------------- .nv.constant0._Z10zero_statsiPf --------------------------
	.section	.nv.constant0._Z10zero_statsiPf,"a",@progbits
	.sectionflags	@""
	.align	4
.nv.constant0._Z10zero_statsiPf:
	.zero		912


//--------------------- .nv.constant0._Z7initranjPj --------------------------
	.section	.nv.constant0._Z7initranjPj,"a",@progbits
	.sectionflags	@""
	.align	4
.nv.constant0._Z7initranjPj:
	.zero		912


//--------------------- .nv.constant0._Z15SumWithinBlocksiPKfPf --------------------------
	.section	.nv.constant0._Z15SumWithinBlocksiPKfPf,"a",@progbits
	.sectionflags	@""
	.align	4
.nv.constant0._Z15SumWithinBlocksiPKfPf:
	.zero		920


//--------------------- SYMBOLS --------------------------

	.type		.nv.reservedSmem.offset0,@object
	.size		.nv.reservedSmem.offset0,0x4
	.type		.nv.reservedSmem.cap,@object
	.size		.nv.reservedSmem.cap,0x4
